//
// Generated by NVIDIA NVVM Compiler
//
// Compiler Build ID: CL-36424714
// Cuda compilation tools, release 13.0, V13.0.88
// Based on NVVM 20.0.0
//

.version 9.0
.target sm_100
.address_size 64

	// .globl	_Z21convertRgb2GrayKernelP6uchar3iiPh
.extern .func  (.param .b64 func_retval0) malloc
(
	.param .b64 malloc_param_0
)
;
.extern .func free
(
	.param .b64 free_param_0
)
;

.visible .entry _Z21convertRgb2GrayKernelP6uchar3iiPh(
	.param .u64 .ptr .align 1 _Z21convertRgb2GrayKernelP6uchar3iiPh_param_0,
	.param .u32 _Z21convertRgb2GrayKernelP6uchar3iiPh_param_1,
	.param .u32 _Z21convertRgb2GrayKernelP6uchar3iiPh_param_2,
	.param .u64 .ptr .align 1 _Z21convertRgb2GrayKernelP6uchar3iiPh_param_3
)
{
	.reg .pred 	%p<4>;
	.reg .b16 	%rs<4>;
	.reg .b32 	%r<13>;
	.reg .b32 	%f<7>;
	.reg .b64 	%rd<9>;

	ld.param.u64 	%rd1, [_Z21convertRgb2GrayKernelP6uchar3iiPh_param_0];
	ld.param.u32 	%r3, [_Z21convertRgb2GrayKernelP6uchar3iiPh_param_1];
	ld.param.u32 	%r4, [_Z21convertRgb2GrayKernelP6uchar3iiPh_param_2];
	ld.param.u64 	%rd2, [_Z21convertRgb2GrayKernelP6uchar3iiPh_param_3];
	mov.u32 	%r5, %ctaid.y;
	mov.u32 	%r6, %ntid.y;
	mov.u32 	%r7, %tid.y;
	mad.lo.s32 	%r1, %r5, %r6, %r7;
	mov.u32 	%r8, %ctaid.x;
	mov.u32 	%r9, %ntid.x;
	mov.u32 	%r10, %tid.x;
	mad.lo.s32 	%r2, %r8, %r9, %r10;
	setp.ge.s32 	%p1, %r1, %r4;
	setp.ge.s32 	%p2, %r2, %r3;
	or.pred  	%p3, %p2, %p1;
	@%p3 bra 	$L__BB0_2;
	cvta.to.global.u64 	%rd3, %rd1;
	cvta.to.global.u64 	%rd4, %rd2;
	mad.lo.s32 	%r11, %r3, %r1, %r2;
	cvt.s64.s32 	%rd5, %r11;
	mul.wide.s32 	%rd6, %r11, 3;
	add.s64 	%rd7, %rd3, %rd6;
	ld.global.u8 	%rs1, [%rd7];
	ld.global.u8 	%rs2, [%rd7+1];
	ld.global.u8 	%rs3, [%rd7+2];
	cvt.rn.f32.u16 	%f1, %rs1;
	cvt.rn.f32.u16 	%f2, %rs2;
	mul.f32 	%f3, %f2, 0f3F1645A2;
	fma.rn.f32 	%f4, %f1, 0f3E991687, %f3;
	cvt.rn.f32.u16 	%f5, %rs3;
	fma.rn.f32 	%f6, %f5, 0f3DE978D5, %f4;
	cvt.rzi.u32.f32 	%r12, %f6;
	add.s64 	%rd8, %rd4, %rd5;
	st.global.u8 	[%rd8], %r12;
$L__BB0_2:
	ret;

}
	// .globl	_Z22calcPixelGravityKernelPhiiPi
.visible .entry _Z22calcPixelGravityKernelPhiiPi(
	.param .u64 .ptr .align 1 _Z22calcPixelGravityKernelPhiiPi_param_0,
	.param .u32 _Z22calcPixelGravityKernelPhiiPi_param_1,
	.param .u32 _Z22calcPixelGravityKernelPhiiPi_param_2,
	.param .u64 .ptr .align 1 _Z22calcPixelGravityKernelPhiiPi_param_3
)
{
	.reg .pred 	%p<4>;
	.reg .b16 	%rs<5>;
	.reg .b32 	%r<60>;
	.reg .b64 	%rd<23>;

	ld.param.u64 	%rd1, [_Z22calcPixelGravityKernelPhiiPi_param_0];
	ld.param.u32 	%r3, [_Z22calcPixelGravityKernelPhiiPi_param_1];
	ld.param.u32 	%r4, [_Z22calcPixelGravityKernelPhiiPi_param_2];
	ld.param.u64 	%rd2, [_Z22calcPixelGravityKernelPhiiPi_param_3];
	mov.u32 	%r5, %ctaid.y;
	mov.u32 	%r6, %ntid.y;
	mov.u32 	%r7, %tid.y;
	mad.lo.s32 	%r1, %r5, %r6, %r7;
	mov.u32 	%r8, %ctaid.x;
	mov.u32 	%r9, %ntid.x;
	mov.u32 	%r10, %tid.x;
	mad.lo.s32 	%r2, %r8, %r9, %r10;
	setp.ge.s32 	%p1, %r1, %r4;
	setp.ge.s32 	%p2, %r2, %r3;
	or.pred  	%p3, %p2, %p1;
	@%p3 bra 	$L__BB1_2;
	cvta.to.global.u64 	%rd3, %rd2;
	cvta.to.global.u64 	%rd4, %rd1;
	add.s32 	%r11, %r4, -1;
	add.s32 	%r12, %r3, -1;
	max.u32 	%r13, %r1, 1;
	add.s32 	%r14, %r13, -1;
	min.u32 	%r15, %r14, %r11;
	mul.lo.s32 	%r16, %r15, %r3;
	max.s32 	%r17, %r2, 1;
	add.s32 	%r18, %r17, -1;
	min.s32 	%r19, %r18, %r12;
	add.s32 	%r20, %r19, %r16;
	cvt.s64.s32 	%rd5, %r20;
	add.s64 	%rd6, %rd4, %rd5;
	ld.global.u8 	%r21, [%rd6];
	max.s32 	%r22, %r2, 0;
	min.s32 	%r23, %r22, %r12;
	add.s32 	%r24, %r23, %r16;
	cvt.s64.s32 	%rd7, %r24;
	add.s64 	%rd8, %rd4, %rd7;
	ld.global.u8 	%rs1, [%rd8];
	mul.wide.u16 	%r25, %rs1, 2;
	add.s32 	%r26, %r25, %r21;
	max.s32 	%r27, %r2, -1;
	add.s32 	%r28, %r27, 1;
	min.s32 	%r29, %r28, %r12;
	add.s32 	%r30, %r29, %r16;
	cvt.s64.s32 	%rd9, %r30;
	add.s64 	%rd10, %rd4, %rd9;
	ld.global.u8 	%r31, [%rd10];
	add.s32 	%r32, %r26, %r31;
	min.u32 	%r33, %r1, %r11;
	mul.lo.s32 	%r34, %r33, %r3;
	add.s32 	%r35, %r19, %r34;
	cvt.s64.s32 	%rd11, %r35;
	add.s64 	%rd12, %rd4, %rd11;
	ld.global.u8 	%rs2, [%rd12];
	mul.wide.u16 	%r36, %rs2, 2;
	add.s32 	%r37, %r29, %r34;
	cvt.s64.s32 	%rd13, %r37;
	add.s64 	%rd14, %rd4, %rd13;
	ld.global.u8 	%rs3, [%rd14];
	mul.wide.u16 	%r38, %rs3, 2;
	add.s32 	%r39, %r36, %r21;
	add.s32 	%r40, %r38, %r31;
	add.s32 	%r41, %r1, 1;
	min.u32 	%r42, %r41, %r11;
	mul.lo.s32 	%r43, %r42, %r3;
	add.s32 	%r44, %r19, %r43;
	cvt.s64.s32 	%rd15, %r44;
	add.s64 	%rd16, %rd4, %rd15;
	ld.global.u8 	%r45, [%rd16];
	add.s32 	%r46, %r23, %r43;
	cvt.s64.s32 	%rd17, %r46;
	add.s64 	%rd18, %rd4, %rd17;
	ld.global.u8 	%rs4, [%rd18];
	mul.wide.u16 	%r47, %rs4, 2;
	add.s32 	%r48, %r47, %r45;
	add.s32 	%r49, %r29, %r43;
	cvt.s64.s32 	%rd19, %r49;
	add.s64 	%rd20, %rd4, %rd19;
	ld.global.u8 	%r50, [%rd20];
	add.s32 	%r51, %r39, %r45;
	add.s32 	%r52, %r40, %r50;
	sub.s32 	%r53, %r51, %r52;
	add.s32 	%r54, %r48, %r50;
	sub.s32 	%r55, %r32, %r54;
	abs.s32 	%r56, %r53;
	abs.s32 	%r57, %r55;
	add.s32 	%r58, %r57, %r56;
	mad.lo.s32 	%r59, %r3, %r1, %r2;
	mul.wide.s32 	%rd21, %r59, 4;
	add.s64 	%rd22, %rd3, %rd21;
	st.global.u32 	[%rd22], %r58;
$L__BB1_2:
	ret;

}
	// .globl	_Z21calcSeamGravityKernelPiiiS_Pai
.visible .entry _Z21calcSeamGravityKernelPiiiS_Pai(
	.param .u64 .ptr .align 1 _Z21calcSeamGravityKernelPiiiS_Pai_param_0,
	.param .u32 _Z21calcSeamGravityKernelPiiiS_Pai_param_1,
	.param .u32 _Z21calcSeamGravityKernelPiiiS_Pai_param_2,
	.param .u64 .ptr .align 1 _Z21calcSeamGravityKernelPiiiS_Pai_param_3,
	.param .u64 .ptr .align 1 _Z21calcSeamGravityKernelPiiiS_Pai_param_4,
	.param .u32 _Z21calcSeamGravityKernelPiiiS_Pai_param_5
)
{
	.reg .pred 	%p<7>;
	.reg .b16 	%rs<4>;
	.reg .b32 	%r<26>;
	.reg .b64 	%rd<17>;

	ld.param.u64 	%rd4, [_Z21calcSeamGravityKernelPiiiS_Pai_param_0];
	ld.param.u32 	%r9, [_Z21calcSeamGravityKernelPiiiS_Pai_param_1];
	ld.param.u32 	%r10, [_Z21calcSeamGravityKernelPiiiS_Pai_param_2];
	ld.param.u64 	%rd5, [_Z21calcSeamGravityKernelPiiiS_Pai_param_3];
	ld.param.u64 	%rd6, [_Z21calcSeamGravityKernelPiiiS_Pai_param_4];
	ld.param.u32 	%r11, [_Z21calcSeamGravityKernelPiiiS_Pai_param_5];
	cvta.to.global.u64 	%rd1, %rd6;
	mov.u32 	%r12, %ctaid.x;
	mov.u32 	%r13, %ntid.x;
	mov.u32 	%r14, %tid.x;
	mad.lo.s32 	%r1, %r12, %r13, %r14;
	setp.ge.s32 	%p1, %r1, %r9;
	@%p1 bra 	$L__BB2_8;
	cvta.to.global.u64 	%rd7, %rd5;
	cvta.to.global.u64 	%rd8, %rd4;
	mad.lo.s32 	%r2, %r11, %r9, %r1;
	mul.wide.s32 	%rd9, %r2, 4;
	add.s64 	%rd10, %rd8, %rd9;
	ld.global.u32 	%r3, [%rd10];
	add.s64 	%rd2, %rd7, %rd9;
	st.global.u32 	[%rd2], %r3;
	add.s32 	%r15, %r10, -1;
	setp.ne.s32 	%p2, %r11, %r15;
	@%p2 bra 	$L__BB2_3;
	cvt.s64.s32 	%rd15, %r2;
	add.s64 	%rd16, %rd1, %rd15;
	mov.b16 	%rs3, 0;
	st.global.u8 	[%rd16], %rs3;
	bra.uni 	$L__BB2_8;
$L__BB2_3:
	rem.s32 	%r17, %r2, %r9;
	setp.eq.s32 	%p3, %r17, 0;
	mul.wide.s32 	%rd11, %r9, 4;
	add.s64 	%rd12, %rd11, %rd2;
	add.s64 	%rd3, %rd12, -4;
	mov.b32 	%r24, 4000000;
	@%p3 bra 	$L__BB2_5;
	ld.global.u32 	%r24, [%rd3];
$L__BB2_5:
	ld.global.u32 	%r6, [%rd3+4];
	add.s32 	%r19, %r2, 1;
	rem.s32 	%r20, %r19, %r9;
	setp.eq.s32 	%p4, %r20, 0;
	mov.b32 	%r25, 4000000;
	@%p4 bra 	$L__BB2_7;
	ld.global.u32 	%r25, [%rd3+8];
$L__BB2_7:
	cvt.s64.s32 	%rd13, %r2;
	setp.ge.s32 	%p5, %r6, %r24;
	min.s32 	%r21, %r6, %r24;
	setp.lt.s32 	%p6, %r25, %r21;
	min.s32 	%r22, %r25, %r21;
	add.s32 	%r23, %r3, %r22;
	st.global.u32 	[%rd2], %r23;
	selp.s16 	%rs1, -1, 0, %p5;
	selp.b16 	%rs2, 1, %rs1, %p6;
	add.s64 	%rd14, %rd1, %rd13;
	st.global.u8 	[%rd14], %rs2;
$L__BB2_8:
	ret;

}
	// .globl	_Z16deleteSeamKernelP6uchar3iiiPj
.visible .entry _Z16deleteSeamKernelP6uchar3iiiPj(
	.param .u64 .ptr .align 1 _Z16deleteSeamKernelP6uchar3iiiPj_param_0,
	.param .u32 _Z16deleteSeamKernelP6uchar3iiiPj_param_1,
	.param .u32 _Z16deleteSeamKernelP6uchar3iiiPj_param_2,
	.param .u32 _Z16deleteSeamKernelP6uchar3iiiPj_param_3,
	.param .u64 .ptr .align 1 _Z16deleteSeamKernelP6uchar3iiiPj_param_4
)
{
	.reg .pred 	%p<10>;
	.reg .b16 	%rs<20>;
	.reg .b32 	%r<42>;
	.reg .b64 	%rd<29>;

	ld.param.u64 	%rd12, [_Z16deleteSeamKernelP6uchar3iiiPj_param_0];
	ld.param.u32 	%r23, [_Z16deleteSeamKernelP6uchar3iiiPj_param_1];
	ld.param.u32 	%r22, [_Z16deleteSeamKernelP6uchar3iiiPj_param_2];
	ld.param.u32 	%r24, [_Z16deleteSeamKernelP6uchar3iiiPj_param_3];
	ld.param.u64 	%rd11, [_Z16deleteSeamKernelP6uchar3iiiPj_param_4];
	cvta.to.global.u64 	%rd1, %rd12;
	mov.u32 	%r1, %ctaid.x;
	mul.lo.s32 	%r2, %r23, %r1;
	mul.lo.s32 	%r25, %r24, %r22;
	mul.wide.s32 	%rd2, %r25, 3;
	{ // callseq 0, 0
	.param .b64 param0;
	st.param.b64 	[param0], %rd2;
	.param .b64 retval0;
	call.uni (retval0), 
	malloc, 
	(
	param0
	);
	ld.param.b64 	%rd13, [retval0];
	} // callseq 0
	setp.eq.s32 	%p1, %r25, 0;
	@%p1 bra 	$L__BB3_3;
	mov.b64 	%rd28, 0;
$L__BB3_2:
	add.s64 	%rd15, %rd1, %rd28;
	ld.global.u8 	%rs1, [%rd15];
	add.s64 	%rd16, %rd13, %rd28;
	st.u8 	[%rd16], %rs1;
	add.s64 	%rd28, %rd28, 1;
	setp.lt.u64 	%p2, %rd28, %rd2;
	@%p2 bra 	$L__BB3_2;
$L__BB3_3:
	cvta.to.global.u64 	%rd17, %rd11;
	mul.wide.u32 	%rd18, %r1, 4;
	add.s64 	%rd6, %rd17, %rd18;
	ld.global.u32 	%r27, [%rd6];
	setp.eq.s32 	%p3, %r27, 0;
	mov.b32 	%r36, 0;
	@%p3 bra 	$L__BB3_6;
	mov.b32 	%r35, 0;
$L__BB3_5:
	add.s32 	%r29, %r35, %r2;
	mul.wide.s32 	%rd19, %r29, 3;
	add.s64 	%rd20, %rd1, %rd19;
	add.s64 	%rd21, %rd13, %rd19;
	ld.u8 	%rs2, [%rd21];
	ld.u8 	%rs3, [%rd21+1];
	ld.u8 	%rs4, [%rd21+2];
	st.global.u8 	[%rd20], %rs2;
	st.global.u8 	[%rd20+1], %rs3;
	st.global.u8 	[%rd20+2], %rs4;
	add.s32 	%r35, %r35, 1;
	ld.global.u32 	%r36, [%rd6];
	setp.lt.u32 	%p4, %r35, %r36;
	@%p4 bra 	$L__BB3_5;
$L__BB3_6:
	add.s32 	%r30, %r22, -1;
	setp.ge.s32 	%p5, %r36, %r30;
	@%p5 bra 	$L__BB3_13;
	not.b32 	%r31, %r36;
	add.s32 	%r32, %r22, %r31;
	and.b32  	%r7, %r32, 3;
	setp.eq.s32 	%p6, %r7, 0;
	mov.u32 	%r39, %r36;
	@%p6 bra 	$L__BB3_10;
	neg.s32 	%r38, %r7;
	add.s64 	%rd7, %rd1, 2;
	add.s32 	%r37, %r36, %r2;
	add.s64 	%rd8, %rd13, 5;
	add.s32 	%r39, %r36, %r7;
$L__BB3_9:
	.pragma "nounroll";
	mul.wide.s32 	%rd22, %r37, 3;
	add.s64 	%rd23, %rd7, %rd22;
	add.s64 	%rd24, %rd8, %rd22;
	ld.u8 	%rs5, [%rd24+-2];
	ld.u8 	%rs6, [%rd24+-1];
	ld.u8 	%rs7, [%rd24];
	st.global.u8 	[%rd23+-2], %rs5;
	st.global.u8 	[%rd23+-1], %rs6;
	st.global.u8 	[%rd23], %rs7;
	add.s32 	%r38, %r38, 1;
	setp.ne.s32 	%p7, %r38, 0;
	add.s32 	%r37, %r37, 1;
	@%p7 bra 	$L__BB3_9;
$L__BB3_10:
	sub.s32 	%r33, %r22, %r36;
	add.s32 	%r34, %r33, -2;
	setp.lt.u32 	%p8, %r34, 3;
	@%p8 bra 	$L__BB3_13;
	sub.s32 	%r41, %r39, %r22;
	add.s64 	%rd9, %rd1, 5;
	add.s32 	%r40, %r39, %r2;
	add.s64 	%rd10, %rd13, 7;
$L__BB3_12:
	mul.wide.s32 	%rd25, %r40, 3;
	add.s64 	%rd26, %rd9, %rd25;
	add.s64 	%rd27, %rd10, %rd25;
	ld.u8 	%rs8, [%rd27+-4];
	ld.u8 	%rs9, [%rd27+-3];
	ld.u8 	%rs10, [%rd27+-2];
	st.global.u8 	[%rd26+-5], %rs8;
	st.global.u8 	[%rd26+-4], %rs9;
	st.global.u8 	[%rd26+-3], %rs10;
	ld.u8 	%rs11, [%rd27+-1];
	ld.u8 	%rs12, [%rd27];
	ld.u8 	%rs13, [%rd27+1];
	st.global.u8 	[%rd26+-2], %rs11;
	st.global.u8 	[%rd26+-1], %rs12;
	st.global.u8 	[%rd26], %rs13;
	ld.u8 	%rs14, [%rd27+2];
	ld.u8 	%rs15, [%rd27+3];
	ld.u8 	%rs16, [%rd27+4];
	st.global.u8 	[%rd26+1], %rs14;
	st.global.u8 	[%rd26+2], %rs15;
	st.global.u8 	[%rd26+3], %rs16;
	ld.u8 	%rs17, [%rd27+5];
	ld.u8 	%rs18, [%rd27+6];
	ld.u8 	%rs19, [%rd27+7];
	st.global.u8 	[%rd26+4], %rs17;
	st.global.u8 	[%rd26+5], %rs18;
	st.global.u8 	[%rd26+6], %rs19;
	add.s32 	%r41, %r41, 4;
	add.s32 	%r40, %r40, 4;
	setp.ne.s32 	%p9, %r41, -1;
	@%p9 bra 	$L__BB3_12;
$L__BB3_13:
	{ // callseq 1, 0
	.param .b64 param0;
	st.param.b64 	[param0], %rd13;
	call.uni 
	free, 
	(
	param0
	);
	} // callseq 1
	ret;

}


// ===== COMPILED SASS (sm_100) =====

	.target	sm_100

	.elftype	@"ET_EXEC"


//--------------------- .note.nv.tkinfo           --------------------------
	.section	.note.nv.tkinfo,"",@"SHT_NOTE"
	.sectionflags	@"SHF_NOTE_NV_TKINFO"
	.tkinfo
        /*0018*/ 	.word	0x00000002
        /*0030*/ 	.string	""
        /*0030*/ 	.string	"ptxas"
        /*0030*/ 	.string	"Cuda compilation tools, release 13.0, V13.0.88"
        /*0030*/ 	.string	"Build cuda_13.0.r13.0/compiler.36424714_0"
        /*0030*/ 	.string	"-arch sm_100 -m 64 "



//--------------------- .note.nv.cuinfo           --------------------------
	.section	.note.nv.cuinfo,"",@"SHT_NOTE"
	.sectionflags	@"SHF_NOTE_NV_CUINFO"
        /*0018*/ 	.short	0x0002
        /*001a*/ 	.short	0x0064
        /*001c*/ 	.short	0x0082
	.zero		2


//--------------------- .nv.info                  --------------------------
	.section	.nv.info,"",@"SHT_CUDA_INFO"
	.align	4


	//----- nvinfo : EIATTR_REGCOUNT
	.align		4
        /*0000*/ 	.byte	0x04, 0x2f
        /*0002*/ 	.short	(.L_1 - .L_0)
	.align		4
.L_0:
        /*0004*/ 	.word	index@(_Z21convertRgb2GrayKernelP6uchar3iiPh)
        /*0008*/ 	.word	0x0000000c


	//----- nvinfo : EIATTR_FRAME_SIZE
	.align		4
.L_1:
        /*000c*/ 	.byte	0x04, 0x11
        /*000e*/ 	.short	(.L_3 - .L_2)
	.align		4
.L_2:
        /*0010*/ 	.word	index@(_Z21convertRgb2GrayKernelP6uchar3iiPh)
        /*0014*/ 	.word	0x00000000


	//----- nvinfo : EIATTR_REGCOUNT
	.align		4
.L_3:
        /*0018*/ 	.byte	0x04, 0x2f
        /*001a*/ 	.short	(.L_5 - .L_4)
	.align		4
.L_4:
        /*001c*/ 	.word	index@(_Z22calcPixelGravityKernelPhiiPi)
        /*0020*/ 	.word	0x00000018


	//----- nvinfo : EIATTR_FRAME_SIZE
	.align		4
.L_5:
        /*0024*/ 	.byte	0x04, 0x11
        /*0026*/ 	.short	(.L_7 - .L_6)
	.align		4
.L_6:
        /*0028*/ 	.word	index@(_Z22calcPixelGravityKernelPhiiPi)
        /*002c*/ 	.word	0x00000000


	//----- nvinfo : EIATTR_REGCOUNT
	.align		4
.L_7:
        /*0030*/ 	.byte	0x04, 0x2f
        /*0032*/ 	.short	(.L_9 - .L_8)
	.align		4
.L_8:
        /*0034*/ 	.word	index@(_Z21calcSeamGravityKernelPiiiS_Pai)
        /*0038*/ 	.word	0x00000010


	//----- nvinfo : EIATTR_FRAME_SIZE
	.align		4
.L_9:
        /*003c*/ 	.byte	0x04, 0x11
        /*003e*/ 	.short	(.L_11 - .L_10)
	.align		4
.L_10:
        /*0040*/ 	.word	index@(_Z21calcSeamGravityKernelPiiiS_Pai)
        /*0044*/ 	.word	0x00000000


	//----- nvinfo : EIATTR_REGCOUNT
	.align		4
.L_11:
        /*0048*/ 	.byte	0x04, 0x2f
        /*004a*/ 	.short	(.L_13 - .L_12)
	.align		4
.L_12:
        /*004c*/ 	.word	index@(_Z16deleteSeamKernelP6uchar3iiiPj)
        /*0050*/ 	.word	0x0000001e


	//----- nvinfo : EIATTR_FRAME_SIZE
	.align		4
.L_13:
        /*0054*/ 	.byte	0x04, 0x11
        /*0056*/ 	.short	(.L_15 - .L_14)
	.align		4
.L_14:
        /*0058*/ 	.word	index@(_Z16deleteSeamKernelP6uchar3iiiPj)
        /*005c*/ 	.word	0x00000000


	//----- nvinfo : EIATTR_MIN_STACK_SIZE
	.align		4
.L_15:
        /*0060*/ 	.byte	0x04, 0x12
        /*0062*/ 	.short	(.L_17 - .L_16)
	.align		4
.L_16:
        /*0064*/ 	.word	index@(_Z16deleteSeamKernelP6uchar3iiiPj)
        /*0068*/ 	.word	0x00000000


	//----- nvinfo : EIATTR_MIN_STACK_SIZE
	.align		4
.L_17:
        /*006c*/ 	.byte	0x04, 0x12
        /*006e*/ 	.short	(.L_19 - .L_18)
	.align		4
.L_18:
        /*0070*/ 	.word	index@(_Z21calcSeamGravityKernelPiiiS_Pai)
        /*0074*/ 	.word	0x00000000


	//----- nvinfo : EIATTR_MIN_STACK_SIZE
	.align		4
.L_19:
        /*0078*/ 	.byte	0x04, 0x12
        /*007a*/ 	.short	(.L_21 - .L_20)
	.align		4
.L_20:
        /*007c*/ 	.word	index@(_Z22calcPixelGravityKernelPhiiPi)
        /*0080*/ 	.word	0x00000000


	//----- nvinfo : EIATTR_MIN_STACK_SIZE
	.align		4
.L_21:
        /*0084*/ 	.byte	0x04, 0x12
        /*0086*/ 	.short	(.L_23 - .L_22)
	.align		4
.L_22:
        /*0088*/ 	.word	index@(_Z21convertRgb2GrayKernelP6uchar3iiPh)
        /*008c*/ 	.word	0x00000000
.L_23:


//--------------------- .nv.compat                --------------------------
	.section	.nv.compat,"",@"SHT_CUDA_COMPAT_INFO"
	.align	4
        /*0000*/ 	.byte	0x02, 0x09, 0x00, 0x00, 0x02, 0x02, 0x01, 0x00, 0x02, 0x05, 0x05, 0x00, 0x03, 0x07, 0x01, 0x01
        /*0010*/ 	.byte	0x02, 0x03, 0x00, 0x00, 0x02, 0x06, 0x01, 0x00, 0x04, 0x0b, 0x08, 0x00, 0x09, 0x00, 0x00, 0x00
        /*0020*/ 	.byte	0x00, 0x00, 0x00, 0x00


//--------------------- .nv.info._Z16deleteSeamKernelP6uchar3iiiPj --------------------------
	.section	.nv.info._Z16deleteSeamKernelP6uchar3iiiPj,"",@"SHT_CUDA_INFO"
	.sectionflags	@""
	.align	4


	//----- nvinfo : EIATTR_CUDA_API_VERSION
	.align		4
        /*0000*/ 	.byte	0x04, 0x37
        /*0002*/ 	.short	(.L_25 - .L_24)
.L_24:
        /*0004*/ 	.word	0x00000082


	//----- nvinfo : EIATTR_KPARAM_INFO
	.align		4
.L_25:
        /*0008*/ 	.byte	0x04, 0x17
        /*000a*/ 	.short	(.L_27 - .L_26)
.L_26:
        /*000c*/ 	.word	0x00000000
        /*0010*/ 	.short	0x0004
        /*0012*/ 	.short	0x0018
        /*0014*/ 	.byte	0x00, 0xf5, 0x21, 0x00


	//----- nvinfo : EIATTR_KPARAM_INFO
	.align		4
.L_27:
        /*0018*/ 	.byte	0x04, 0x17
        /*001a*/ 	.short	(.L_29 - .L_28)
.L_28:
        /*001c*/ 	.word	0x00000000
        /*0020*/ 	.short	0x0003
        /*0022*/ 	.short	0x0010
        /*0024*/ 	.byte	0x00, 0xf0, 0x11, 0x00


	//----- nvinfo : EIATTR_KPARAM_INFO
	.align		4
.L_29:
        /*0028*/ 	.byte	0x04, 0x17
        /*002a*/ 	.short	(.L_31 - .L_30)
.L_30:
        /*002c*/ 	.word	0x00000000
        /*0030*/ 	.short	0x0002
        /*0032*/ 	.short	0x000c
        /*0034*/ 	.byte	0x00, 0xf0, 0x11, 0x00


	//----- nvinfo : EIATTR_KPARAM_INFO
	.align		4
.L_31:
        /*0038*/ 	.byte	0x04, 0x17
        /*003a*/ 	.short	(.L_33 - .L_32)
.L_32:
        /*003c*/ 	.word	0x00000000
        /*0040*/ 	.short	0x0001
        /*0042*/ 	.short	0x0008
        /*0044*/ 	.byte	0x00, 0xf0, 0x11, 0x00


	//----- nvinfo : EIATTR_KPARAM_INFO
	.align		4
.L_33:
        /*0048*/ 	.byte	0x04, 0x17
        /*004a*/ 	.short	(.L_35 - .L_34)
.L_34:
        /*004c*/ 	.word	0x00000000
        /*0050*/ 	.short	0x0000
        /*0052*/ 	.short	0x0000
        /*0054*/ 	.byte	0x00, 0xf5, 0x21, 0x00


	//----- nvinfo : EIATTR_SPARSE_MMA_MASK
	.align		4
.L_35:
        /*0058*/ 	.byte	0x03, 0x50
        /*005a*/ 	.short	0x0000


	//----- nvinfo : EIATTR_MAXREG_COUNT
	.align		4
        /*005c*/ 	.byte	0x03, 0x1b
        /*005e*/ 	.short	0x00ff


	//----- nvinfo : EIATTR_EXTERNS
	.align		4
        /*0060*/ 	.byte	0x04, 0x0f
        /*0062*/ 	.short	(.L_37 - .L_36)


	//   ....[0]....
	.align		4
.L_36:
        /*0064*/ 	.word	index@(malloc)


	//   ....[1]....
	.align		4
        /*0068*/ 	.word	index@(free)


	//----- nvinfo : EIATTR_MERCURY_ISA_VERSION
	.align		4
.L_37:
        /*006c*/ 	.byte	0x03, 0x5f
        /*006e*/ 	.short	0x0101


	//----- nvinfo : EIATTR_VRC_CTA_INIT_COUNT
	.align		4
        /*0070*/ 	.byte	0x02, 0x4a
	.zero		1
	.zero		1


	//----- nvinfo : EIATTR_SYSCALL_OFFSETS
	.align		4
        /*0074*/ 	.byte	0x04, 0x46
        /*0076*/ 	.short	(.L_39 - .L_38)


	//   ....[0]....
.L_38:
        /*0078*/ 	.word	0x00000110


	//   ....[1]....
        /*007c*/ 	.word	0x00000880


	//----- nvinfo : EIATTR_EXIT_INSTR_OFFSETS
	.align		4
.L_39:
        /*0080*/ 	.byte	0x04, 0x1c
        /*0082*/ 	.short	(.L_41 - .L_40)


	//   ....[0]....
.L_40:
        /*0084*/ 	.word	0x00000890


	//----- nvinfo : EIATTR_CRS_STACK_SIZE
	.align		4
.L_41:
        /*0088*/ 	.byte	0x04, 0x1e
        /*008a*/ 	.short	(.L_43 - .L_42)
.L_42:
        /*008c*/ 	.word	0x00000000


	//----- nvinfo : EIATTR_CBANK_PARAM_SIZE
	.align		4
.L_43:
        /*0090*/ 	.byte	0x03, 0x19
        /*0092*/ 	.short	0x0020


	//----- nvinfo : EIATTR_PARAM_CBANK
	.align		4
        /*0094*/ 	.byte	0x04, 0x0a
        /*0096*/ 	.short	(.L_45 - .L_44)
	.align		4
.L_44:
        /*0098*/ 	.word	index@(.nv.constant0._Z16deleteSeamKernelP6uchar3iiiPj)
        /*009c*/ 	.short	0x0380
        /*009e*/ 	.short	0x0020


	//----- nvinfo : EIATTR_SW_WAR
	.align		4
.L_45:
        /*00a0*/ 	.byte	0x04, 0x36
        /*00a2*/ 	.short	(.L_47 - .L_46)
.L_46:
        /*00a4*/ 	.word	0x00000008
.L_47:


//--------------------- .nv.info._Z21calcSeamGravityKernelPiiiS_Pai --------------------------
	.section	.nv.info._Z21calcSeamGravityKernelPiiiS_Pai,"",@"SHT_CUDA_INFO"
	.sectionflags	@""
	.align	4


	//----- nvinfo : EIATTR_CUDA_API_VERSION
	.align		4
        /*0000*/ 	.byte	0x04, 0x37
        /*0002*/ 	.short	(.L_49 - .L_48)
.L_48:
        /*0004*/ 	.word	0x00000082


	//----- nvinfo : EIATTR_KPARAM_INFO
	.align		4
.L_49:
        /*0008*/ 	.byte	0x04, 0x17
        /*000a*/ 	.short	(.L_51 - .L_50)
.L_50:
        /*000c*/ 	.word	0x00000000
        /*0010*/ 	.short	0x0005
        /*0012*/ 	.short	0x0020
        /*0014*/ 	.byte	0x00, 0xf0, 0x11, 0x00


	//----- nvinfo : EIATTR_KPARAM_INFO
	.align		4
.L_51:
        /*0018*/ 	.byte	0x04, 0x17
        /*001a*/ 	.short	(.L_53 - .L_52)
.L_52:
        /*001c*/ 	.word	0x00000000
        /*0020*/ 	.short	0x0004
        /*0022*/ 	.short	0x0018
        /*0024*/ 	.byte	0x00, 0xf5, 0x21, 0x00


	//----- nvinfo : EIATTR_KPARAM_INFO
	.align		4
.L_53:
        /*0028*/ 	.byte	0x04, 0x17
        /*002a*/ 	.short	(.L_55 - .L_54)
.L_54:
        /*002c*/ 	.word	0x00000000
        /*0030*/ 	.short	0x0003
        /*0032*/ 	.short	0x0010
        /*0034*/ 	.byte	0x00, 0xf5, 0x21, 0x00


	//----- nvinfo : EIATTR_KPARAM_INFO
	.align		4
.L_55:
        /*0038*/ 	.byte	0x04, 0x17
        /*003a*/ 	.short	(.L_57 - .L_56)
.L_56:
        /*003c*/ 	.word	0x00000000
        /*0040*/ 	.short	0x0002
        /*0042*/ 	.short	0x000c
        /*0044*/ 	.byte	0x00, 0xf0, 0x11, 0x00


	//----- nvinfo : EIATTR_KPARAM_INFO
	.align		4
.L_57:
        /*0048*/ 	.byte	0x04, 0x17
        /*004a*/ 	.short	(.L_59 - .L_58)
.L_58:
        /*004c*/ 	.word	0x00000000
        /*0050*/ 	.short	0x0001
        /*0052*/ 	.short	0x0008
        /*0054*/ 	.byte	0x00, 0xf0, 0x11, 0x00


	//----- nvinfo : EIATTR_KPARAM_INFO
	.align		4
.L_59:
        /*0058*/ 	.byte	0x04, 0x17
        /*005a*/ 	.short	(.L_61 - .L_60)
.L_60:
        /*005c*/ 	.word	0x00000000
        /*0060*/ 	.short	0x0000
        /*0062*/ 	.short	0x0000
        /*0064*/ 	.byte	0x00, 0xf5, 0x21, 0x00


	//----- nvinfo : EIATTR_SPARSE_MMA_MASK
	.align		4
.L_61:
        /*0068*/ 	.byte	0x03, 0x50
        /*006a*/ 	.short	0x0000


	//----- nvinfo : EIATTR_MAXREG_COUNT
	.align		4
        /*006c*/ 	.byte	0x03, 0x1b
        /*006e*/ 	.short	0x00ff


	//----- nvinfo : EIATTR_MERCURY_ISA_VERSION
	.align		4
        /*0070*/ 	.byte	0x03, 0x5f
        /*0072*/ 	.short	0x0101


	//----- nvinfo : EIATTR_VRC_CTA_INIT_COUNT
	.align		4
        /*0074*/ 	.byte	0x02, 0x4a
	.zero		1
	.zero		1


	//----- nvinfo : EIATTR_EXIT_INSTR_OFFSETS
	.align		4
        /*0078*/ 	.byte	0x04, 0x1c
        /*007a*/ 	.short	(.L_63 - .L_62)


	//   ....[0]....
.L_62:
        /*007c*/ 	.word	0x00000070


	//   ....[1]....
        /*0080*/ 	.word	0x00000180


	//   ....[2]....
        /*0084*/ 	.word	0x000004f0


	//----- nvinfo : EIATTR_CBANK_PARAM_SIZE
	.align		4
.L_63:
        /*0088*/ 	.byte	0x03, 0x19
        /*008a*/ 	.short	0x0024


	//----- nvinfo : EIATTR_PARAM_CBANK
	.align		4
        /*008c*/ 	.byte	0x04, 0x0a
        /*008e*/ 	.short	(.L_65 - .L_64)
	.align		4
.L_64:
        /*0090*/ 	.word	index@(.nv.constant0._Z21calcSeamGravityKernelPiiiS_Pai)
        /*0094*/ 	.short	0x0380
        /*0096*/ 	.short	0x0024


	//----- nvinfo : EIATTR_SW_WAR
	.align		4
.L_65:
        /*0098*/ 	.byte	0x04, 0x36
        /*009a*/ 	.short	(.L_67 - .L_66)
.L_66:
        /*009c*/ 	.word	0x00000008
.L_67:


//--------------------- .nv.info._Z22calcPixelGravityKernelPhiiPi --------------------------
	.section	.nv.info._Z22calcPixelGravityKernelPhiiPi,"",@"SHT_CUDA_INFO"
	.sectionflags	@""
	.align	4


	//----- nvinfo : EIATTR_CUDA_API_VERSION
	.align		4
        /*0000*/ 	.byte	0x04, 0x37
        /*0002*/ 	.short	(.L_69 - .L_68)
.L_68:
        /*0004*/ 	.word	0x00000082


	//----- nvinfo : EIATTR_KPARAM_INFO
	.align		4
.L_69:
        /*0008*/ 	.byte	0x04, 0x17
        /*000a*/ 	.short	(.L_71 - .L_70)
.L_70:
        /*000c*/ 	.word	0x00000000
        /*0010*/ 	.short	0x0003
        /*0012*/ 	.short	0x0010
        /*0014*/ 	.byte	0x00, 0xf5, 0x21, 0x00


	//----- nvinfo : EIATTR_KPARAM_INFO
	.align		4
.L_71:
        /*0018*/ 	.byte	0x04, 0x17
        /*001a*/ 	.short	(.L_73 - .L_72)
.L_72:
        /*001c*/ 	.word	0x00000000
        /*0020*/ 	.short	0x0002
        /*0022*/ 	.short	0x000c
        /*0024*/ 	.byte	0x00, 0xf0, 0x11, 0x00


	//----- nvinfo : EIATTR_KPARAM_INFO
	.align		4
.L_73:
        /*0028*/ 	.byte	0x04, 0x17
        /*002a*/ 	.short	(.L_75 - .L_74)
.L_74:
        /*002c*/ 	.word	0x00000000
        /*0030*/ 	.short	0x0001
        /*0032*/ 	.short	0x0008
        /*0034*/ 	.byte	0x00, 0xf0, 0x11, 0x00


	//----- nvinfo : EIATTR_KPARAM_INFO
	.align		4
.L_75:
        /*0038*/ 	.byte	0x04, 0x17
        /*003a*/ 	.short	(.L_77 - .L_76)
.L_76:
        /*003c*/ 	.word	0x00000000
        /*0040*/ 	.short	0x0000
        /*0042*/ 	.short	0x0000
        /*0044*/ 	.byte	0x00, 0xf5, 0x21, 0x00


	//----- nvinfo : EIATTR_SPARSE_MMA_MASK
	.align		4
.L_77:
        /*0048*/ 	.byte	0x03, 0x50
        /*004a*/ 	.short	0x0000


	//----- nvinfo : EIATTR_MAXREG_COUNT
	.align		4
        /*004c*/ 	.byte	0x03, 0x1b
        /*004e*/ 	.short	0x00ff


	//----- nvinfo : EIATTR_MERCURY_ISA_VERSION
	.align		4
        /*0050*/ 	.byte	0x03, 0x5f
        /*0052*/ 	.short	0x0101


	//----- nvinfo : EIATTR_VRC_CTA_INIT_COUNT
	.align		4
        /*0054*/ 	.byte	0x02, 0x4a
	.zero		1
	.zero		1


	//----- nvinfo : EIATTR_EXIT_INSTR_OFFSETS
	.align		4
        /*0058*/ 	.byte	0x04, 0x1c
        /*005a*/ 	.short	(.L_79 - .L_78)


	//   ....[0]....
.L_78:
        /*005c*/ 	.word	0x000000c0


	//   ....[1]....
        /*0060*/ 	.word	0x000004c0


	//----- nvinfo : EIATTR_CBANK_PARAM_SIZE
	.align		4
.L_79:
        /*0064*/ 	.byte	0x03, 0x19
        /*0066*/ 	.short	0x0018


	//----- nvinfo : EIATTR_PARAM_CBANK
	.align		4
        /*0068*/ 	.byte	0x04, 0x0a
        /*006a*/ 	.short	(.L_81 - .L_80)
	.align		4
.L_80:
        /*006c*/ 	.word	index@(.nv.constant0._Z22calcPixelGravityKernelPhiiPi)
        /*0070*/ 	.short	0x0380
        /*0072*/ 	.short	0x0018


	//----- nvinfo : EIATTR_SW_WAR
	.align		4
.L_81:
        /*0074*/ 	.byte	0x04, 0x36
        /*0076*/ 	.short	(.L_83 - .L_82)
.L_82:
        /*0078*/ 	.word	0x00000008
.L_83:


//--------------------- .nv.info._Z21convertRgb2GrayKernelP6uchar3iiPh --------------------------
	.section	.nv.info._Z21convertRgb2GrayKernelP6uchar3iiPh,"",@"SHT_CUDA_INFO"
	.sectionflags	@""
	.align	4


	//----- nvinfo : EIATTR_CUDA_API_VERSION
	.align		4
        /*0000*/ 	.byte	0x04, 0x37
        /*0002*/ 	.short	(.L_85 - .L_84)
.L_84:
        /*0004*/ 	.word	0x00000082


	//----- nvinfo : EIATTR_KPARAM_INFO
	.align		4
.L_85:
        /*0008*/ 	.byte	0x04, 0x17
        /*000a*/ 	.short	(.L_87 - .L_86)
.L_86:
        /*000c*/ 	.word	0x00000000
        /*0010*/ 	.short	0x0003
        /*0012*/ 	.short	0x0010
        /*0014*/ 	.byte	0x00, 0xf5, 0x21, 0x00


	//----- nvinfo : EIATTR_KPARAM_INFO
	.align		4
.L_87:
        /*0018*/ 	.byte	0x04, 0x17
        /*001a*/ 	.short	(.L_89 - .L_88)
.L_88:
        /*001c*/ 	.word	0x00000000
        /*0020*/ 	.short	0x0002
        /*0022*/ 	.short	0x000c
        /*0024*/ 	.byte	0x00, 0xf0, 0x11, 0x00


	//----- nvinfo : EIATTR_KPARAM_INFO
	.align		4
.L_89:
        /*0028*/ 	.byte	0x04, 0x17
        /*002a*/ 	.short	(.L_91 - .L_90)
.L_90:
        /*002c*/ 	.word	0x00000000
        /*0030*/ 	.short	0x0001
        /*0032*/ 	.short	0x0008
        /*0034*/ 	.byte	0x00, 0xf0, 0x11, 0x00


	//----- nvinfo : EIATTR_KPARAM_INFO
	.align		4
.L_91:
        /*0038*/ 	.byte	0x04, 0x17
        /*003a*/ 	.short	(.L_93 - .L_92)
.L_92:
        /*003c*/ 	.word	0x00000000
        /*0040*/ 	.short	0x0000
        /*0042*/ 	.short	0x0000
        /*0044*/ 	.byte	0x00, 0xf5, 0x21, 0x00


	//----- nvinfo : EIATTR_SPARSE_MMA_MASK
	.align		4
.L_93:
        /*0048*/ 	.byte	0x03, 0x50
        /*004a*/ 	.short	0x0000


	//----- nvinfo : EIATTR_MAXREG_COUNT
	.align		4
        /*004c*/ 	.byte	0x03, 0x1b
        /*004e*/ 	.short	0x00ff


	//----- nvinfo : EIATTR_MERCURY_ISA_VERSION
	.align		4
        /*0050*/ 	.byte	0x03, 0x5f
        /*0052*/ 	.short	0x0101


	//----- nvinfo : EIATTR_VRC_CTA_INIT_COUNT
	.align		4
        /*0054*/ 	.byte	0x02, 0x4a
	.zero		1
	.zero		1


	//----- nvinfo : EIATTR_EXIT_INSTR_OFFSETS
	.align		4
        /*0058*/ 	.byte	0x04, 0x1c
        /*005a*/ 	.short	(.L_95 - .L_94)


	//   ....[0]....
.L_94:
        /*005c*/ 	.word	0x000000c0


	//   ....[1]....
        /*0060*/ 	.word	0x000001f0


	//----- nvinfo : EIATTR_CBANK_PARAM_SIZE
	.align		4
.L_95:
        /*0064*/ 	.byte	0x03, 0x19
        /*0066*/ 	.short	0x0018


	//----- nvinfo : EIATTR_PARAM_CBANK
	.align		4
        /*0068*/ 	.byte	0x04, 0x0a
        /*006a*/ 	.short	(.L_97 - .L_96)
	.align		4
.L_96:
        /*006c*/ 	.word	index@(.nv.constant0._Z21convertRgb2GrayKernelP6uchar3iiPh)
        /*0070*/ 	.short	0x0380
        /*0072*/ 	.short	0x0018


	//----- nvinfo : EIATTR_SW_WAR
	.align		4
.L_97:
        /*0074*/ 	.byte	0x04, 0x36
        /*0076*/ 	.short	(.L_99 - .L_98)
.L_98:
        /*0078*/ 	.word	0x00000008
.L_99:


//--------------------- .nv.callgraph             --------------------------
	.section	.nv.callgraph,"",@"SHT_CUDA_CALLGRAPH"
	.align	4
	.sectionentsize	8
	.align		4
        /*0000*/ 	.word	0x00000000
	.align		4
        /*0004*/ 	.word	0xffffffff
	.align		4
        /*0008*/ 	.word	index@(_Z16deleteSeamKernelP6uchar3iiiPj)
	.align		4
        /*000c*/ 	.word	index@(free)
	.align		4
        /*0010*/ 	.word	index@(_Z16deleteSeamKernelP6uchar3iiiPj)
	.align		4
        /*0014*/ 	.word	index@(malloc)
	.align		4
        /*0018*/ 	.word	0x00000000
	.align		4
        /*001c*/ 	.word	0xfffffffe
	.align		4
        /*0020*/ 	.word	0x00000000
	.align		4
        /*0024*/ 	.word	0xfffffffd
	.align		4
        /*0028*/ 	.word	0x00000000
	.align		4
        /*002c*/ 	.word	0xfffffffc


//--------------------- .nv.constant4             --------------------------
	.section	.nv.constant4,"a",@progbits
	.align	8
	.align		8
.nv.constant4:
        /*0000*/ 	.dword	malloc
	.align		8
        /*0008*/ 	.dword	free


//--------------------- .text._Z16deleteSeamKernelP6uchar3iiiPj --------------------------
	.section	.text._Z16deleteSeamKernelP6uchar3iiiPj,"ax",@progbits
	.align	128
        .global         _Z16deleteSeamKernelP6uchar3iiiPj
        .type           _Z16deleteSeamKernelP6uchar3iiiPj,@function
        .size           _Z16deleteSeamKernelP6uchar3iiiPj,(.L_x_17 - _Z16deleteSeamKernelP6uchar3iiiPj)
        .other          _Z16deleteSeamKernelP6uchar3iiiPj,@"STO_CUDA_ENTRY STV_DEFAULT"
_Z16deleteSeamKernelP6uchar3iiiPj:
.text._Z16deleteSeamKernelP6uchar3iiiPj:
[----:B------:R-:W0:Y:S01]  /*0000*/  LDC R1, c[0x0][0x37c] ;  /* 0x0000df00ff017b82 */ /* 0x000e220000000800 */
[----:B------:R-:W1:Y:S01]  /*0010*/  LDCU UR40, c[0x0][0x390] ;  /* 0x00007200ff2877ac */ /* 0x000e620008000800 */
[----:B------:R-:W-:Y:S01]  /*0020*/  MOV R0, 0x0 ;  /* 0x0000000000007802 */ /* 0x000fe20000000f00 */
[----:B------:R-:W2:Y:S01]  /*0030*/  S2R R16, SR_CTAID.X ;  /* 0x0000000000107919 */ /* 0x000ea20000002500 */
[----:B------:R-:W1:Y:S04]  /*0040*/  LDCU UR4, c[0x0][0x38c] ;  /* 0x00007180ff0477ac */ /* 0x000e680008000800 */
[----:B------:R3:W4:Y:S01]  /*0050*/  LDC.64 R2, c[0x4][R0] ;  /* 0x0100000000027b82 */ /* 0x0007220000000a00 */
[----:B------:R-:W0:Y:S01]  /*0060*/  LDCU.64 UR36, c[0x0][0x358] ;  /* 0x00006b00ff2477ac */ /* 0x000e220008000a00 */
[----:B------:R-:W0:Y:S01]  /*0070*/  LDCU UR41, c[0x0][0x388] ;  /* 0x00007100ff2977ac */ /* 0x000e220008000800 */
[----:B------:R-:W0:Y:S01]  /*0080*/  LDCU.64 UR42, c[0x0][0x380] ;  /* 0x00007000ff2a77ac */ /* 0x000e220008000a00 */
[----:B-1----:R-:W-:-:S04]  /*0090*/  UIMAD UR40, UR40, UR4, URZ ;  /* 0x00000004282872a4 */ /* 0x002fc8000f8e02ff */
[----:B------:R-:W-:-:S06]  /*00a0*/  UIMAD.WIDE UR38, UR40, 0x3, URZ ;  /* 0x00000003282678a5 */ /* 0x000fcc000f8e02ff */
[----:B------:R-:W-:Y:S01]  /*00b0*/  IMAD.U32 R7, RZ, RZ, UR39 ;  /* 0x00000027ff077e24 */ /* 0x000fe2000f8e00ff */
[----:B------:R-:W-:Y:S01]  /*00c0*/  MOV R6, UR38 ;  /* 0x0000002600067c02 */ /* 0x000fe20008000f00 */
[----:B------:R-:W-:Y:S02]  /*00d0*/  IMAD.U32 R5, RZ, RZ, UR39 ;  /* 0x00000027ff057e24 */ /* 0x000fe4000f8e00ff */
[----:B------:R-:W-:Y:S02]  /*00e0*/  IMAD.U32 R4, RZ, RZ, UR38 ;  /* 0x00000026ff047e24 */ /* 0x000fe4000f8e00ff */
[----:B--23--:R-:W-:-:S07]  /*00f0*/  IMAD.MOV.U32 R5, RZ, RZ, R7 ;  /* 0x000000ffff057224 */ /* 0x00cfce00078e0007 */
[----:B------:R-:W-:-:S07]  /*0100*/  LEPC R20, `(.L_x_0) ;  /* 0x000000001014794e */ /* 0x000fce0000000000 */
[----:B0---4-:R-:W-:Y:S05]  /*0110*/  CALL.ABS.NOINC R2 ;  /* 0x0000000002007343 */ /* 0x011fea0003c00000 */
.L_x_0:
[----:B------:R-:W0:Y:S01]  /*0120*/  LDC.64 R2, c[0x0][0x398] ;  /* 0x0000e600ff027b82 */ /* 0x000e220000000a00 */
[----:B------:R-:W-:Y:S01]  /*0130*/  UISETP.NE.AND UP0, UPT, UR40, URZ, UPT ;  /* 0x000000ff2800728c */ /* 0x000fe2000bf05270 */
[----:B0-----:R-:W-:-:S08]  /*0140*/  IMAD.WIDE.U32 R2, R16, 0x4, R2 ;  /* 0x0000000410027825 */ /* 0x001fd000078e0002 */
[----:B------:R-:W-:Y:S05]  /*0150*/  BRA.U !UP0, `(.L_x_1) ;  /* 0x00000001083c7547 */ /* 0x000fea000b800000 */
[----:B------:R-:W-:Y:S01]  /*0160*/  HFMA2 R11, -RZ, RZ, 0, 0 ;  /* 0x00000000ff0b7431 */ /* 0x000fe200000001ff */
[----:B------:R-:W-:Y:S01]  /*0170*/  BSSY.RECONVERGENT B0, `(.L_x_1) ;  /* 0x000000d000007945 */ /* 0x000fe20003800200 */
[----:B------:R-:W-:-:S07]  /*0180*/  IMAD.MOV.U32 R13, RZ, RZ, RZ ;  /* 0x000000ffff0d7224 */ /* 0x000fce00078e00ff */
.L_x_2:
[----:B------:R-:W-:-:S04]  /*0190*/  IADD3 R6, P0, PT, R11, UR42, RZ ;  /* 0x0000002a0b067c10 */ /* 0x000fc8000ff1e0ff */
[----:B0-----:R-:W-:-:S06]  /*01a0*/  IADD3.X R7, PT, PT, R13, UR43, RZ, P0, !PT ;  /* 0x0000002b0d077c10 */ /* 0x001fcc00087fe4ff */
[----:B------:R-:W2:Y:S01]  /*01b0*/  LDG.E.U8 R7, desc[UR36][R6.64] ;  /* 0x0000002406077981 */ /* 0x000ea2000c1e1100 */
[----:B------:R-:W-:-:S05]  /*01c0*/  IADD3 R8, P0, PT, R4, R11, RZ ;  /* 0x0000000b04087210 */ /* 0x000fca0007f1e0ff */
[----:B------:R-:W-:Y:S01]  /*01d0*/  IMAD.X R9, R5, 0x1, R13, P0 ;  /* 0x0000000105097824 */ /* 0x000fe200000e060d */
[----:B------:R-:W-:-:S04]  /*01e0*/  IADD3 R11, P0, PT, R11, 0x1, RZ ;  /* 0x000000010b0b7810 */ /* 0x000fc80007f1e0ff */
[----:B------:R-:W-:Y:S02]  /*01f0*/  IADD3.X R13, PT, PT, RZ, R13, RZ, P0, !PT ;  /* 0x0000000dff0d7210 */ /* 0x000fe400007fe4ff */
[----:B------:R-:W-:-:S04]  /*0200*/  ISETP.GE.U32.AND P0, PT, R11, UR38, PT ;  /* 0x000000260b007c0c */ /* 0x000fc8000bf06070 */
[----:B------:R-:W-:Y:S01]  /*0210*/  ISETP.GE.U32.AND.EX P0, PT, R13, UR39, PT, P0 ;  /* 0x000000270d007c0c */ /* 0x000fe2000bf06100 */
[----:B--2---:R0:W-:-:S12]  /*0220*/  ST.E.U8 desc[UR36][R8.64], R7 ;  /* 0x0000000708007985 */ /* 0x0041d8000c101124 */
[----:B------:R-:W-:Y:S05]  /*0230*/  @!P0 BRA `(.L_x_2) ;  /* 0xfffffffc00d48947 */ /* 0x000fea000383ffff */
[----:B------:R-:W-:Y:S05]  /*0240*/  BSYNC.RECONVERGENT B0 ;  /* 0x0000000000007941 */ /* 0x000fea0003800200 */
.L_x_1:
[----:B------:R-:W2:Y:S01]  /*0250*/  LDG.E R0, desc[UR36][R2.64] ;  /* 0x0000002402007981 */ /* 0x000ea2000c1e1900 */
[----:B0-----:R-:W-:Y:S01]  /*0260*/  IMAD.MOV.U32 R9, RZ, RZ, RZ ;  /* 0x000000ffff097224 */ /* 0x001fe200078e00ff */
[----:B--2---:R-:W-:-:S13]  /*0270*/  ISETP.NE.AND P0, PT, R0, RZ, PT ;  /* 0x000000ff0000720c */ /* 0x004fda0003f05270 */
[----:B------:R-:W-:Y:S05]  /*0280*/  @!P0 BRA `(.L_x_3) ;  /* 0x0000000000488947 */ /* 0x000fea0003800000 */
[----:B------:R-:W0:Y:S01]  /*0290*/  LDC.64 R10, c[0x0][0x380] ;  /* 0x0000e000ff0a7b82 */ /* 0x000e220000000a00 */
[----:B------:R-:W-:Y:S01]  /*02a0*/  BSSY.RECONVERGENT B0, `(.L_x_4) ;  /* 0x000000f000007945 */ /* 0x000fe20003800200 */
[----:B------:R-:W-:-:S07]  /*02b0*/  IMAD.MOV.U32 R13, RZ, RZ, RZ ;  /* 0x000000ffff0d7224 */ /* 0x000fce00078e00ff */
.L_x_5:
[----:B------:R-:W-:-:S04]  /*02c0*/  IMAD R7, R16, UR41, R13 ;  /* 0x0000002910077c24 */ /* 0x000fc8000f8e020d */
[----:B------:R-:W-:-:S05]  /*02d0*/  IMAD.WIDE R8, R7, 0x3, R4 ;  /* 0x0000000307087825 */ /* 0x000fca00078e0204 */
[----:B------:R-:W2:Y:S04]  /*02e0*/  LD.E.U8 R15, desc[UR36][R8.64] ;  /* 0x00000024080f7980 */ /* 0x000ea8000c101100 */
[----:B------:R-:W3:Y:S04]  /*02f0*/  LD.E.U8 R17, desc[UR36][R8.64+0x1] ;  /* 0x0000012408117980 */ /* 0x000ee8000c101100 */
[----:B------:R-:W4:Y:S01]  /*0300*/  LD.E.U8 R19, desc[UR36][R8.64+0x2] ;  /* 0x0000022408137980 */ /* 0x000f22000c101100 */
[----:B0-----:R-:W-:-:S05]  /*0310*/  IMAD.WIDE R6, R7, 0x3, R10 ;  /* 0x0000000307067825 */ /* 0x001fca00078e020a */
[----:B--2---:R1:W-:Y:S04]  /*0320*/  STG.E.U8 desc[UR36][R6.64], R15 ;  /* 0x0000000f06007986 */ /* 0x0043e8000c101124 */
[----:B---3--:R1:W-:Y:S04]  /*0330*/  STG.E.U8 desc[UR36][R6.64+0x1], R17 ;  /* 0x0000011106007986 */ /* 0x0083e8000c101124 */
[----:B----4-:R1:W-:Y:S04]  /*0340*/  STG.E.U8 desc[UR36][R6.64+0x2], R19 ;  /* 0x0000021306007986 */ /* 0x0103e8000c101124 */
[----:B------:R-:W2:Y:S01]  /*0350*/  LDG.E R0, desc[UR36][R2.64] ;  /* 0x0000002402007981 */ /* 0x000ea2000c1e1900 */
[----:B------:R-:W-:-:S04]  /*0360*/  IADD3 R13, PT, PT, R13, 0x1, RZ ;  /* 0x000000010d0d7810 */ /* 0x000fc80007ffe0ff */
[----:B--2---:R-:W-:-:S13]  /*0370*/  ISETP.GE.U32.AND P0, PT, R13, R0, PT ;  /* 0x000000000d00720c */ /* 0x004fda0003f06070 */
[----:B-1----:R-:W-:Y:S05]  /*0380*/  @!P0 BRA `(.L_x_5) ;  /* 0xfffffffc00cc8947 */ /* 0x002fea000383ffff */
[----:B------:R-:W-:Y:S05]  /*0390*/  BSYNC.RECONVERGENT B0 ;  /* 0x0000000000007941 */ /* 0x000fea0003800200 */
.L_x_4:
[----:B------:R-:W-:-:S07]  /*03a0*/  IMAD.MOV.U32 R9, RZ, RZ, R0 ;  /* 0x000000ffff097224 */ /* 0x000fce00078e0000 */
.L_x_3:
[----:B------:R-:W0:Y:S01]  /*03b0*/  LDC R0, c[0x0][0x38c] ;  /* 0x0000e300ff007b82 */ /* 0x000e220000000800 */
[----:B------:R-:W-:Y:S01]  /*03c0*/  BSSY.RECONVERGENT B0, `(.L_x_6) ;  /* 0x0000048000007945 */ /* 0x000fe20003800200 */
[----:B0-----:R-:W-:-:S05]  /*03d0*/  VIADD R2, R0, 0xffffffff ;  /* 0xffffffff00027836 */ /* 0x001fca0000000000 */
[----:B------:R-:W-:-:S13]  /*03e0*/  ISETP.GE.AND P0, PT, R9, R2, PT ;  /* 0x000000020900720c */ /* 0x000fda0003f06270 */
[----:B------:R-:W-:Y:S05]  /*03f0*/  @P0 BRA `(.L_x_7) ;  /* 0x0000000400100947 */ /* 0x000fea0003800000 */
[----:B------:R-:W-:Y:S01]  /*0400*/  LOP3.LUT R3, RZ, R9, RZ, 0x33, !PT ;  /* 0x00000009ff037212 */ /* 0x000fe200078e33ff */
[----:B------:R-:W-:Y:S01]  /*0410*/  BSSY.RECONVERGENT B1, `(.L_x_8) ;  /* 0x000001e000017945 */ /* 0x000fe20003800200 */
[----:B------:R-:W-:Y:S01]  /*0420*/  IADD3 R7, PT, PT, -R9, -0x2, R0 ;  /* 0xfffffffe09077810 */ /* 0x000fe20007ffe100 */
[----:B------:R-:W-:Y:S01]  /*0430*/  IMAD.MOV.U32 R13, RZ, RZ, R9 ;  /* 0x000000ffff0d7224 */ /* 0x000fe200078e0009 */
[----:B------:R-:W-:Y:S02]  /*0440*/  IADD3 R6, PT, PT, R3, R0, RZ ;  /* 0x0000000003067210 */ /* 0x000fe40007ffe0ff */
[----:B------:R-:W0:Y:S01]  /*0450*/  LDC.64 R2, c[0x0][0x380] ;  /* 0x0000e000ff027b82 */ /* 0x000e220000000a00 */
[----:B------:R-:W-:Y:S02]  /*0460*/  ISETP.GE.U32.AND P0, PT, R7, 0x3, PT ;  /* 0x000000030700780c */ /* 0x000fe40003f06070 */
[----:B------:R-:W-:-:S13]  /*0470*/  LOP3.LUT P1, R12, R6, 0x3, RZ, 0xc0, !PT ;  /* 0x00000003060c7812 */ /* 0x000fda000782c0ff */
[----:B------:R-:W-:Y:S05]  /*0480*/  @!P1 BRA `(.L_x_9) ;  /* 0x0000000000589947 */ /* 0x000fea0003800000 */
[----:B------:R-:W1:Y:S01]  /*0490*/  LDCU UR4, c[0x0][0x388] ;  /* 0x00007100ff0477ac */ /* 0x000e620008000800 */
[----:B------:R-:W-:Y:S01]  /*04a0*/  MOV R7, 0x0 ;  /* 0x0000000000077802 */ /* 0x000fe20000000f00 */
[----:B------:R-:W-:Y:S02]  /*04b0*/  IMAD.MOV.U32 R6, RZ, RZ, 0x2 ;  /* 0x00000002ff067424 */ /* 0x000fe400078e00ff */
[----:B------:R-:W-:Y:S02]  /*04c0*/  IMAD.IADD R13, R12, 0x1, R9 ;  /* 0x000000010c0d7824 */ /* 0x000fe400078e0209 */
[----:B0-----:R-:W-:-:S04]  /*04d0*/  IMAD.WIDE.U32 R6, R2, 0x1, R6 ;  /* 0x0000000102067825 */ /* 0x001fc800078e0006 */
[----:B------:R-:W-:Y:S01]  /*04e0*/  IMAD.MOV R12, RZ, RZ, -R12 ;  /* 0x000000ffff0c7224 */ /* 0x000fe200078e0a0c */
[----:B------:R-:W-:Y:S01]  /*04f0*/  IADD3 R23, PT, PT, R7, R3, RZ ;  /* 0x0000000307177210 */ /* 0x000fe20007ffe0ff */
[----:B-1----:R-:W-:-:S07]  /*0500*/  IMAD R15, R16, UR4, R9 ;  /* 0x00000004100f7c24 */ /* 0x002fce000f8e0209 */
.L_x_10:
[----:B------:R-:W-:-:S05]  /*0510*/  IMAD.WIDE R10, R15, 0x3, R4 ;  /* 0x000000030f0a7825 */ /* 0x000fca00078e0204 */
[----:B-1----:R-:W2:Y:S04]  /*0520*/  LD.E.U8 R17, desc[UR36][R10.64+0x3] ;  /* 0x000003240a117980 */ /* 0x002ea8000c101100 */
[----:B------:R-:W3:Y:S04]  /*0530*/  LD.E.U8 R19, desc[UR36][R10.64+0x4] ;  /* 0x000004240a137980 */ /* 0x000ee8000c101100 */
[----:B------:R-:W4:Y:S01]  /*0540*/  LD.E.U8 R21, desc[UR36][R10.64+0x5] ;  /* 0x000005240a157980 */ /* 0x000f22000c101100 */
[----:B------:R-:W-:Y:S01]  /*0550*/  MOV R9, R23 ;  /* 0x0000001700097202 */ /* 0x000fe20000000f00 */
[----:B------:R-:W-:-:S02]  /*0560*/  IMAD.MOV.U32 R8, RZ, RZ, R6 ;  /* 0x000000ffff087224 */ /* 0x000fc400078e0006 */
[----:B------:R-:W-:Y:S02]  /*0570*/  VIADD R12, R12, 0x1 ;  /* 0x000000010c0c7836 */ /* 0x000fe40000000000 */
[C---:B------:R-:W-:Y:S01]  /*0580*/  IMAD.WIDE R8, R15.reuse, 0x3, R8 ;  /* 0x000000030f087825 */ /* 0x040fe200078e0208 */
[----:B------:R-:W-:Y:S02]  /*0590*/  IADD3 R15, PT, PT, R15, 0x1, RZ ;  /* 0x000000010f0f7810 */ /* 0x000fe40007ffe0ff */
[----:B------:R-:W-:Y:S02]  /*05a0*/  ISETP.NE.AND P1, PT, R12, RZ, PT ;  /* 0x000000ff0c00720c */ /* 0x000fe40003f25270 */
[----:B--2---:R1:W-:Y:S04]  /*05b0*/  STG.E.U8 desc[UR36][R8.64+-0x2], R17 ;  /* 0xfffffe1108007986 */ /* 0x0043e8000c101124 */
[----:B---3--:R1:W-:Y:S04]  /*05c0*/  STG.E.U8 desc[UR36][R8.64+-0x1], R19 ;  /* 0xffffff1308007986 */ /* 0x0083e8000c101124 */
[----:B----4-:R1:W-:Y:S03]  /*05d0*/  STG.E.U8 desc[UR36][R8.64], R21 ;  /* 0x0000001508007986 */ /* 0x0103e6000c101124 */
[----:B------:R-:W-:Y:S05]  /*05e0*/  @P1 BRA `(.L_x_10) ;  /* 0xfffffffc00c81947 */ /* 0x000fea000383ffff */
.L_x_9:
[----:B------:R-:W-:Y:S05]  /*05f0*/  BSYNC.RECONVERGENT B1 ;  /* 0x0000000000017941 */ /* 0x000fea0003800200 */
.L_x_8:
[----:B------:R-:W-:Y:S05]  /*0600*/  @!P0 BRA `(.L_x_7) ;  /* 0x00000000008c8947 */ /* 0x000fea0003800000 */
[----:B------:R-:W2:Y:S01]  /*0610*/  LDCU UR4, c[0x0][0x388] ;  /* 0x00007100ff0477ac */ /* 0x000ea20008000800 */
[----:B0-----:R-:W-:Y:S01]  /*0620*/  IADD3 R2, P0, PT, R2, 0x5, RZ ;  /* 0x0000000502027810 */ /* 0x001fe20007f1e0ff */
[----:B------:R-:W-:-:S03]  /*0630*/  IMAD.IADD R0, R13, 0x1, -R0 ;  /* 0x000000010d007824 */ /* 0x000fc600078e0a00 */
[----:B------:R-:W-:Y:S01]  /*0640*/  IADD3.X R3, PT, PT, RZ, R3, RZ, P0, !PT ;  /* 0x00000003ff037210 */ /* 0x000fe200007fe4ff */
[----:B--2---:R-:W-:-:S08]  /*0650*/  IMAD R13, R16, UR4, R13 ;  /* 0x00000004100d7c24 */ /* 0x004fd0000f8e020d */
.L_x_11:
[----:B------:R-:W-:-:S05]  /*0660*/  IMAD.WIDE R6, R13, 0x3, R4 ;  /* 0x000000030d067825 */ /* 0x000fca00078e0204 */
[----:B----4-:R-:W2:Y:S04]  /*0670*/  LD.E.U8 R11, desc[UR36][R6.64+0x3] ;  /* 0x00000324060b7980 */ /* 0x010ea8000c101100 */
[----:B------:R-:W3:Y:S04]  /*0680*/  LD.E.U8 R15, desc[UR36][R6.64+0x4] ;  /* 0x00000424060f7980 */ /* 0x000ee8000c101100 */
[----:B-1----:R-:W4:Y:S01]  /*0690*/  LD.E.U8 R17, desc[UR36][R6.64+0x5] ;  /* 0x0000052406117980 */ /* 0x002f22000c101100 */
[----:B------:R-:W-:-:S05]  /*06a0*/  IMAD.WIDE R8, R13, 0x3, R2 ;  /* 0x000000030d087825 */ /* 0x000fca00078e0202 */
[----:B--2---:R0:W-:Y:S04]  /*06b0*/  STG.E.U8 desc[UR36][R8.64+-0x5], R11 ;  /* 0xfffffb0b08007986 */ /* 0x0041e8000c101124 */
[----:B---3--:R1:W-:Y:S04]  /*06c0*/  STG.E.U8 desc[UR36][R8.64+-0x4], R15 ;  /* 0xfffffc0f08007986 */ /* 0x0083e8000c101124 */
[----:B----4-:R2:W-:Y:S04]  /*06d0*/  STG.E.U8 desc[UR36][R8.64+-0x3], R17 ;  /* 0xfffffd1108007986 */ /* 0x0105e8000c101124 */
[----:B------:R-:W3:Y:S04]  /*06e0*/  LD.E.U8 R19, desc[UR36][R6.64+0x6] ;  /* 0x0000062406137980 */ /* 0x000ee8000c101100 */
[----:B------:R-:W4:Y:S04]  /*06f0*/  LD.E.U8 R21, desc[UR36][R6.64+0x7] ;  /* 0x0000072406157980 */ /* 0x000f28000c101100 */
[----:B------:R-:W5:Y:S04]  /*0700*/  LD.E.U8 R23, desc[UR36][R6.64+0x8] ;  /* 0x0000082406177980 */ /* 0x000f68000c101100 */
[----:B---3--:R3:W-:Y:S04]  /*0710*/  STG.E.U8 desc[UR36][R8.64+-0x2], R19 ;  /* 0xfffffe1308007986 */ /* 0x0087e8000c101124 */
[----:B----4-:R4:W-:Y:S04]  /*0720*/  STG.E.U8 desc[UR36][R8.64+-0x1], R21 ;  /* 0xffffff1508007986 */ /* 0x0109e8000c101124 */
[----:B-----5:R4:W-:Y:S04]  /*0730*/  STG.E.U8 desc[UR36][R8.64], R23 ;  /* 0x0000001708007986 */ /* 0x0209e8000c101124 */
[----:B------:R-:W5:Y:S04]  /*0740*/  LD.E.U8 R25, desc[UR36][R6.64+0x9] ;  /* 0x0000092406197980 */ /* 0x000f68000c101100 */
[----:B------:R-:W2:Y:S04]  /*0750*/  LD.E.U8 R27, desc[UR36][R6.64+0xa] ;  /* 0x00000a24061b7980 */ /* 0x000ea8000c101100 */
[----:B0-----:R-:W3:Y:S04]  /*0760*/  LD.E.U8 R11, desc[UR36][R6.64+0xb] ;  /* 0x00000b24060b7980 */ /* 0x001ee8000c101100 */
[----:B-----5:R4:W-:Y:S04]  /*0770*/  STG.E.U8 desc[UR36][R8.64+0x1], R25 ;  /* 0x0000011908007986 */ /* 0x0209e8000c101124 */
[----:B--2---:R4:W-:Y:S04]  /*0780*/  STG.E.U8 desc[UR36][R8.64+0x2], R27 ;  /* 0x0000021b08007986 */ /* 0x0049e8000c101124 */
[----:B---3--:R4:W-:Y:S04]  /*0790*/  STG.E.U8 desc[UR36][R8.64+0x3], R11 ;  /* 0x0000030b08007986 */ /* 0x0089e8000c101124 */
[----:B-1----:R-:W2:Y:S04]  /*07a0*/  LD.E.U8 R15, desc[UR36][R6.64+0xc] ;  /* 0x00000c24060f7980 */ /* 0x002ea8000c101100 */
[----:B------:R-:W3:Y:S04]  /*07b0*/  LD.E.U8 R17, desc[UR36][R6.64+0xd] ;  /* 0x00000d2406117980 */ /* 0x000ee8000c101100 */
[----:B------:R-:W5:Y:S01]  /*07c0*/  LD.E.U8 R19, desc[UR36][R6.64+0xe] ;  /* 0x00000e2406137980 */ /* 0x000f62000c101100 */
[----:B------:R-:W-:Y:S01]  /*07d0*/  VIADD R0, R0, 0x4 ;  /* 0x0000000400007836 */ /* 0x000fe20000000000 */
[----:B------:R-:W-:-:S04]  /*07e0*/  IADD3 R13, PT, PT, R13, 0x4, RZ ;  /* 0x000000040d0d7810 */ /* 0x000fc80007ffe0ff */
[----:B------:R-:W-:Y:S01]  /*07f0*/  ISETP.NE.AND P0, PT, R0, -0x1, PT ;  /* 0xffffffff0000780c */ /* 0x000fe20003f05270 */
[----:B--2---:R4:W-:Y:S04]  /*0800*/  STG.E.U8 desc[UR36][R8.64+0x4], R15 ;  /* 0x0000040f08007986 */ /* 0x0049e8000c101124 */
[----:B---3--:R4:W-:Y:S04]  /*0810*/  STG.E.U8 desc[UR36][R8.64+0x5], R17 ;  /* 0x0000051108007986 */ /* 0x0089e8000c101124 */
[----:B-----5:R4:W-:Y:S04]  /*0820*/  STG.E.U8 desc[UR36][R8.64+0x6], R19 ;  /* 0x0000061308007986 */ /* 0x0209e8000c101124 */
[----:B------:R-:W-:Y:S05]  /*0830*/  @P0 BRA `(.L_x_11) ;  /* 0xfffffffc00880947 */ /* 0x000fea000383ffff */
.L_x_7:
[----:B------:R-:W-:Y:S05]  /*0840*/  BSYNC.RECONVERGENT B0 ;  /* 0x0000000000007941 */ /* 0x000fea0003800200 */
.L_x_6:
[----:B------:R-:W-:-:S04]  /*0850*/  MOV R0, 0x8 ;  /* 0x0000000800007802 */ /* 0x000fc80000000f00 */
[----:B0-----:R0:W2:Y:S03]  /*0860*/  LDC.64 R2, c[0x4][R0] ;  /* 0x0100000000027b82 */ /* 0x0010a60000000a00 */
[----:B-1--4-:R-:W-:-:S07]  /*0870*/  LEPC R20, `(.L_x_12) ;  /* 0x000000001014794e */ /* 0x012fce0000000000 */
[----:B0-2---:R-:W-:Y:S05]  /*0880*/  CALL.ABS.NOINC R2 ;  /* 0x0000000002007343 */ /* 0x005fea0003c00000 */
.L_x_12:
[----:B------:R-:W-:Y:S05]  /*0890*/  EXIT ;  /* 0x000000000000794d */ /* 0x000fea0003800000 */
.L_x_13:
[----:B------:R-:W-:-:S00]  /*08a0*/  BRA `(.L_x_13) ;  /* 0xfffffffc00fc7947 */ /* 0x000fc0000383ffff */
[----:B------:R-:W-:-:S00]  /*08b0*/  NOP ;  /* 0x0000000000007918 */ /* 0x000fc00000000000 */
        /* <DEDUP_REMOVED lines=12> */
.L_x_17:


//--------------------- .text._Z21calcSeamGravityKernelPiiiS_Pai --------------------------
	.section	.text._Z21calcSeamGravityKernelPiiiS_Pai,"ax",@progbits
	.align	128
        .global         _Z21calcSeamGravityKernelPiiiS_Pai
        .type           _Z21calcSeamGravityKernelPiiiS_Pai,@function
        .size           _Z21calcSeamGravityKernelPiiiS_Pai,(.L_x_18 - _Z21calcSeamGravityKernelPiiiS_Pai)
        .other          _Z21calcSeamGravityKernelPiiiS_Pai,@"STO_CUDA_ENTRY STV_DEFAULT"
_Z21calcSeamGravityKernelPiiiS_Pai:
.text._Z21calcSeamGravityKernelPiiiS_Pai:
[----:B------:R-:W-:Y:S01]  /*0000*/  LDC R1, c[0x0][0x37c] ;  /* 0x0000df00ff017b82 */ /* 0x000fe20000000800 */
[----:B------:R-:W0:Y:S07]  /*0010*/  S2R R3, SR_TID.X ;  /* 0x0000000000037919 */ /* 0x000e2e0000002100 */
[----:B------:R-:W0:Y:S08]  /*0020*/  S2UR UR4, SR_CTAID.X ;  /* 0x00000000000479c3 */ /* 0x000e300000002500 */
[----:B------:R-:W0:Y:S08]  /*0030*/  LDC R0, c[0x0][0x360] ;  /* 0x0000d800ff007b82 */ /* 0x000e300000000800 */
[----:B------:R-:W1:Y:S01]  /*0040*/  LDC R7, c[0x0][0x388] ;  /* 0x0000e200ff077b82 */ /* 0x000e620000000800 */
[----:B0-----:R-:W-:-:S05]  /*0050*/  IMAD R0, R0, UR4, R3 ;  /* 0x0000000400007c24 */ /* 0x001fca000f8e0203 */
[----:B-1----:R-:W-:-:S13]  /*0060*/  ISETP.GE.AND P0, PT, R0, R7, PT ;  /* 0x000000070000720c */ /* 0x002fda0003f06270 */
[----:B------:R-:W-:Y:S05]  /*0070*/  @P0 EXIT ;  /* 0x000000000000094d */ /* 0x000fea0003800000 */
[----:B------:R-:W0:Y:S01]  /*0080*/  LDC.64 R4, c[0x0][0x380] ;  /* 0x0000e000ff047b82 */ /* 0x000e220000000a00 */
[----:B------:R-:W1:Y:S01]  /*0090*/  LDCU UR6, c[0x0][0x3a0] ;  /* 0x00007400ff0677ac */ /* 0x000e620008000800 */
[----:B------:R-:W2:Y:S06]  /*00a0*/  LDCU.64 UR4, c[0x0][0x358] ;  /* 0x00006b00ff0477ac */ /* 0x000eac0008000a00 */
[----:B------:R-:W3:Y:S01]  /*00b0*/  LDC R2, c[0x0][0x38c] ;  /* 0x0000e300ff027b82 */ /* 0x000ee20000000800 */
[----:B-1----:R-:W-:-:S04]  /*00c0*/  IMAD R0, R7, UR6, R0 ;  /* 0x0000000607007c24 */ /* 0x002fc8000f8e0200 */
[----:B0-----:R-:W-:-:S06]  /*00d0*/  IMAD.WIDE R4, R0, 0x4, R4 ;  /* 0x0000000400047825 */ /* 0x001fcc00078e0204 */
[----:B--2---:R-:W2:Y:S01]  /*00e0*/  LDG.E R5, desc[UR4][R4.64] ;  /* 0x0000000404057981 */ /* 0x004ea2000c1e1900 */
[----:B---3--:R-:W-:-:S05]  /*00f0*/  VIADD R2, R2, 0xffffffff ;  /* 0xffffffff02027836 */ /* 0x008fca0000000000 */
[----:B------:R-:W-:Y:S02]  /*0100*/  ISETP.NE.AND P0, PT, R2, UR6, PT ;  /* 0x0000000602007c0c */ /* 0x000fe4000bf05270 */
[----:B------:R-:W0:Y:S11]  /*0110*/  LDC.64 R2, c[0x0][0x390] ;  /* 0x0000e400ff027b82 */ /* 0x000e360000000a00 */
[----:B------:R-:W1:Y:S01]  /*0120*/  @!P0 LDC.64 R8, c[0x0][0x398] ;  /* 0x0000e600ff088b82 */ /* 0x000e620000000a00 */
[C---:B0-----:R-:W-:Y:S01]  /*0130*/  IMAD.WIDE R2, R0.reuse, 0x4, R2 ;  /* 0x0000000400027825 */ /* 0x041fe200078e0202 */
[----:B-1----:R-:W-:-:S04]  /*0140*/  @!P0 IADD3 R8, P1, PT, R0, R8, RZ ;  /* 0x0000000800088210 */ /* 0x002fc80007f3e0ff */
[----:B------:R-:W-:Y:S01]  /*0150*/  @!P0 LEA.HI.X.SX32 R9, R0, R9, 0x1, P1 ;  /* 0x0000000900098211 */ /* 0x000fe200008f0eff */
[----:B--2---:R0:W-:Y:S04]  /*0160*/  STG.E desc[UR4][R2.64], R5 ;  /* 0x0000000502007986 */ /* 0x0041e8000c101904 */
[----:B------:R0:W-:Y:S01]  /*0170*/  @!P0 STG.E.U8 desc[UR4][R8.64], RZ ;  /* 0x000000ff08008986 */ /* 0x0001e2000c101104 */
[----:B------:R-:W-:Y:S05]  /*0180*/  @!P0 EXIT ;  /* 0x000000000000894d */ /* 0x000fea0003800000 */
[----:B------:R-:W-:Y:S01]  /*0190*/  IABS R11, R7 ;  /* 0x00000007000b7213 */ /* 0x000fe20000000000 */
[----:B------:R-:W-:Y:S01]  /*01a0*/  VIADD R6, R0, 0x1 ;  /* 0x0000000100067836 */ /* 0x000fe20000000000 */
[----:B------:R-:W1:Y:S02]  /*01b0*/  LDCU.64 UR6, c[0x0][0x398] ;  /* 0x00007300ff0677ac */ /* 0x000e640008000a00 */
[----:B------:R-:W2:Y:S02]  /*01c0*/  I2F.RP R4, R11 ;  /* 0x0000000b00047306 */ /* 0x000ea40000209400 */
[----:B------:R-:W-:-:S06]  /*01d0*/  IABS R12, R6 ;  /* 0x00000006000c7213 */ /* 0x000fcc0000000000 */
[----:B--2---:R-:W0:Y:S02]  /*01e0*/  MUFU.RCP R4, R4 ;  /* 0x0000000400047308 */ /* 0x004e240000001000 */
[----:B0-----:R-:W-:-:S06]  /*01f0*/  VIADD R8, R4, 0xffffffe ;  /* 0x0ffffffe04087836 */ /* 0x001fcc0000000000 */
[----:B------:R0:W2:Y:S02]  /*0200*/  F2I.FTZ.U32.TRUNC.NTZ R9, R8 ;  /* 0x0000000800097305 */ /* 0x0000a4000021f000 */
[----:B0-----:R-:W-:Y:S02]  /*0210*/  IMAD.MOV.U32 R8, RZ, RZ, RZ ;  /* 0x000000ffff087224 */ /* 0x001fe400078e00ff */
[----:B--2---:R-:W-:-:S04]  /*0220*/  IMAD.MOV R10, RZ, RZ, -R9 ;  /* 0x000000ffff0a7224 */ /* 0x004fc800078e0a09 */
[----:B------:R-:W-:Y:S01]  /*0230*/  IMAD R13, R10, R11, RZ ;  /* 0x0000000b0a0d7224 */ /* 0x000fe200078e02ff */
[----:B------:R-:W-:-:S03]  /*0240*/  IABS R10, R0 ;  /* 0x00000000000a7213 */ /* 0x000fc60000000000 */
[----:B------:R-:W-:-:S06]  /*0250*/  IMAD.HI.U32 R9, R9, R13, R8 ;  /* 0x0000000d09097227 */ /* 0x000fcc00078e0008 */
[----:B------:R-:W-:-:S04]  /*0260*/  IMAD.HI.U32 R4, R9, R10, RZ ;  /* 0x0000000a09047227 */ /* 0x000fc800078e00ff */
[----:B------:R-:W-:-:S04]  /*0270*/  IMAD.HI.U32 R9, R9, R12, RZ ;  /* 0x0000000c09097227 */ /* 0x000fc800078e00ff */
[----:B------:R-:W-:Y:S02]  /*0280*/  IMAD.MOV R4, RZ, RZ, -R4 ;  /* 0x000000ffff047224 */ /* 0x000fe400078e0a04 */
[----:B------:R-:W-:Y:S02]  /*0290*/  IMAD.MOV R9, RZ, RZ, -R9 ;  /* 0x000000ffff097224 */ /* 0x000fe400078e0a09 */
[C---:B------:R-:W-:Y:S02]  /*02a0*/  IMAD R4, R11.reuse, R4, R10 ;  /* 0x000000040b047224 */ /* 0x040fe400078e020a */
[C---:B------:R-:W-:Y:S01]  /*02b0*/  IMAD R8, R11.reuse, R9, R12 ;  /* 0x000000090b087224 */ /* 0x040fe200078e020c */
[----:B------:R-:W-:Y:S01]  /*02c0*/  LOP3.LUT R9, RZ, R7, RZ, 0x33, !PT ;  /* 0x00000007ff097212 */ /* 0x000fe200078e33ff */
[----:B------:R-:W-:Y:S01]  /*02d0*/  IMAD.MOV.U32 R10, RZ, RZ, 0x3d0900 ;  /* 0x003d0900ff0a7424 */ /* 0x000fe200078e00ff */
[C---:B------:R-:W-:Y:S02]  /*02e0*/  ISETP.GT.U32.AND P0, PT, R11.reuse, R4, PT ;  /* 0x000000040b00720c */ /* 0x040fe40003f04070 */
[----:B------:R-:W-:-:S11]  /*02f0*/  ISETP.GT.U32.AND P1, PT, R11, R8, PT ;  /* 0x000000080b00720c */ /* 0x000fd60003f24070 */
[--C-:B------:R-:W-:Y:S01]  /*0300*/  @!P0 IMAD.IADD R4, R4, 0x1, -R11.reuse ;  /* 0x0000000104048824 */ /* 0x100fe200078e0a0b */
[----:B------:R-:W-:Y:S01]  /*0310*/  ISETP.GE.AND P0, PT, R0, RZ, PT ;  /* 0x000000ff0000720c */ /* 0x000fe20003f06270 */
[----:B------:R-:W-:Y:S01]  /*0320*/  @!P1 IMAD.IADD R8, R8, 0x1, -R11 ;  /* 0x0000000108089824 */ /* 0x000fe200078e0a0b */
[----:B------:R-:W-:Y:S02]  /*0330*/  ISETP.GE.AND P1, PT, R6, RZ, PT ;  /* 0x000000ff0600720c */ /* 0x000fe40003f26270 */
[C---:B------:R-:W-:Y:S02]  /*0340*/  ISETP.GT.U32.AND P2, PT, R11.reuse, R4, PT ;  /* 0x000000040b00720c */ /* 0x040fe40003f44070 */
[----:B------:R-:W-:-:S11]  /*0350*/  ISETP.GT.U32.AND P3, PT, R11, R8, PT ;  /* 0x000000080b00720c */ /* 0x000fd60003f64070 */
[--C-:B------:R-:W-:Y:S01]  /*0360*/  @!P2 IMAD.IADD R4, R4, 0x1, -R11.reuse ;  /* 0x000000010404a824 */ /* 0x100fe200078e0a0b */
[C---:B------:R-:W-:Y:S01]  /*0370*/  ISETP.NE.AND P2, PT, R7.reuse, RZ, PT ;  /* 0x000000ff0700720c */ /* 0x040fe20003f45270 */
[----:B------:R-:W-:Y:S02]  /*0380*/  @!P3 IMAD.IADD R8, R8, 0x1, -R11 ;  /* 0x000000010808b824 */ /* 0x000fe400078e0a0b */
[----:B------:R-:W-:Y:S02]  /*0390*/  @!P0 IMAD.MOV R4, RZ, RZ, -R4 ;  /* 0x000000ffff048224 */ /* 0x000fe400078e0a04 */
[----:B------:R-:W-:Y:S02]  /*03a0*/  @!P1 IMAD.MOV R8, RZ, RZ, -R8 ;  /* 0x000000ffff089224 */ /* 0x000fe400078e0a08 */
[----:B------:R-:W-:Y:S01]  /*03b0*/  IMAD.WIDE R6, R7, 0x4, R2 ;  /* 0x0000000407067825 */ /* 0x000fe200078e0202 */
[C---:B------:R-:W-:Y:S02]  /*03c0*/  SEL R4, R9.reuse, R4, !P2 ;  /* 0x0000000409047207 */ /* 0x040fe40005000000 */
[----:B------:R-:W-:-:S02]  /*03d0*/  SEL R8, R9, R8, !P2 ;  /* 0x0000000809087207 */ /* 0x000fc40005000000 */
[----:B------:R-:W-:Y:S01]  /*03e0*/  ISETP.NE.AND P0, PT, R4, RZ, PT ;  /* 0x000000ff0400720c */ /* 0x000fe20003f05270 */
[----:B------:R-:W-:Y:S01]  /*03f0*/  IMAD.MOV.U32 R4, RZ, RZ, 0x3d0900 ;  /* 0x003d0900ff047424 */ /* 0x000fe200078e00ff */
[----:B------:R-:W-:Y:S01]  /*0400*/  ISETP.NE.AND P1, PT, R8, RZ, PT ;  /* 0x000000ff0800720c */ /* 0x000fe20003f25270 */
[----:B------:R-:W2:Y:S10]  /*0410*/  LDG.E R9, desc[UR4][R6.64] ;  /* 0x0000000406097981 */ /* 0x000eb4000c1e1900 */
[----:B------:R-:W2:Y:S04]  /*0420*/  @P0 LDG.E R4, desc[UR4][R6.64+-0x4] ;  /* 0xfffffc0406040981 */ /* 0x000ea8000c1e1900 */
[----:B------:R-:W3:Y:S01]  /*0430*/  @P1 LDG.E R10, desc[UR4][R6.64+0x4] ;  /* 0x00000404060a1981 */ /* 0x000ee2000c1e1900 */
[----:B-1----:R-:W-:-:S02]  /*0440*/  IADD3 R8, P2, PT, R0, UR6, RZ ;  /* 0x0000000600087c10 */ /* 0x002fc4000ff5e0ff */
[CC--:B--2---:R-:W-:Y:S02]  /*0450*/  VIMNMX R11, PT, PT, R9.reuse, R4.reuse, PT ;  /* 0x00000004090b7248 */ /* 0x0c4fe40003fe0100 */
[----:B------:R-:W-:Y:S02]  /*0460*/  ISETP.GE.AND P0, PT, R9, R4, PT ;  /* 0x000000040900720c */ /* 0x000fe40003f06270 */
[----:B---3--:R-:W-:Y:S02]  /*0470*/  ISETP.GE.AND P1, PT, R10, R11, PT ;  /* 0x0000000b0a00720c */ /* 0x008fe40003f26270 */
[----:B------:R-:W-:Y:S02]  /*0480*/  VIMNMX R10, PT, PT, R11, R10, PT ;  /* 0x0000000a0b0a7248 */ /* 0x000fe40003fe0100 */
[----:B------:R-:W-:Y:S02]  /*0490*/  SEL R4, RZ, 0xffffffff, !P0 ;  /* 0xffffffffff047807 */ /* 0x000fe40004000000 */
[----:B------:R-:W-:Y:S01]  /*04a0*/  LEA.HI.X.SX32 R9, R0, UR7, 0x1, P2 ;  /* 0x0000000700097c11 */ /* 0x000fe200090f0eff */
[----:B------:R-:W-:Y:S01]  /*04b0*/  IMAD.IADD R5, R5, 0x1, R10 ;  /* 0x0000000105057824 */ /* 0x000fe200078e020a */
[----:B------:R-:W-:-:S04]  /*04c0*/  SEL R11, R4, 0x1, P1 ;  /* 0x00000001040b7807 */ /* 0x000fc80000800000 */
[----:B------:R-:W-:Y:S04]  /*04d0*/  STG.E desc[UR4][R2.64], R5 ;  /* 0x0000000502007986 */ /* 0x000fe8000c101904 */
[----:B------:R-:W-:Y:S01]  /*04e0*/  STG.E.U8 desc[UR4][R8.64], R11 ;  /* 0x0000000b08007986 */ /* 0x000fe2000c101104 */
[----:B------:R-:W-:Y:S05]  /*04f0*/  EXIT ;  /* 0x000000000000794d */ /* 0x000fea0003800000 */
.L_x_14:
        /* <DEDUP_REMOVED lines=16> */
.L_x_18:


//--------------------- .text._Z22calcPixelGravityKernelPhiiPi --------------------------
	.section	.text._Z22calcPixelGravityKernelPhiiPi,"ax",@progbits
	.align	128
        .global         _Z22calcPixelGravityKernelPhiiPi
        .type           _Z22calcPixelGravityKernelPhiiPi,@function
        .size           _Z22calcPixelGravityKernelPhiiPi,(.L_x_19 - _Z22calcPixelGravityKernelPhiiPi)
        .other          _Z22calcPixelGravityKernelPhiiPi,@"STO_CUDA_ENTRY STV_DEFAULT"
_Z22calcPixelGravityKernelPhiiPi:
.text._Z22calcPixelGravityKernelPhiiPi:
[----:B------:R-:W-:Y:S01]  /*0000*/  LDC R1, c[0x0][0x37c] ;  /* 0x0000df00ff017b82 */ /* 0x000fe20000000800 */
[----:B------:R-:W0:Y:S07]  /*0010*/  S2R R5, SR_TID.Y ;  /* 0x0000000000057919 */ /* 0x000e2e0000002200 */
[----:B------:R-:W0:Y:S01]  /*0020*/  S2UR UR4, SR_CTAID.Y ;  /* 0x00000000000479c3 */ /* 0x000e220000002600 */
[----:B------:R-:W1:Y:S07]  /*0030*/  S2R R7, SR_TID.X ;  /* 0x0000000000077919 */ /* 0x000e6e0000002100 */
[----:B------:R-:W0:Y:S08]  /*0040*/  LDC R0, c[0x0][0x364] ;  /* 0x0000d900ff007b82 */ /* 0x000e300000000800 */
[----:B------:R-:W1:Y:S08]  /*0050*/  S2UR UR5, SR_CTAID.X ;  /* 0x00000000000579c3 */ /* 0x000e700000002500 */
[----:B------:R-:W1:Y:S08]  /*0060*/  LDC R4, c[0x0][0x360] ;  /* 0x0000d800ff047b82 */ /* 0x000e700000000800 */
[----:B------:R-:W2:Y:S01]  /*0070*/  LDC.64 R2, c[0x0][0x388] ;  /* 0x0000e200ff027b82 */ /* 0x000ea20000000a00 */
[----:B0-----:R-:W-:-:S02]  /*0080*/  IMAD R0, R0, UR4, R5 ;  /* 0x0000000400007c24 */ /* 0x001fc4000f8e0205 */
[----:B-1----:R-:W-:-:S03]  /*0090*/  IMAD R5, R4, UR5, R7 ;  /* 0x0000000504057c24 */ /* 0x002fc6000f8e0207 */
[----:B--2---:R-:W-:-:S04]  /*00a0*/  ISETP.GE.AND P0, PT, R0, R3, PT ;  /* 0x000000030000720c */ /* 0x004fc80003f06270 */
[----:B------:R-:W-:-:S13]  /*00b0*/  ISETP.GE.OR P0, PT, R5, R2, P0 ;  /* 0x000000020500720c */ /* 0x000fda0000706670 */
[----:B------:R-:W-:Y:S05]  /*00c0*/  @P0 EXIT ;  /* 0x000000000000094d */ /* 0x000fea0003800000 */
[----:B------:R-:W0:Y:S01]  /*00d0*/  LDCU.64 UR6, c[0x0][0x380] ;  /* 0x00007000ff0677ac */ /* 0x000e220008000a00 */
[----:B------:R-:W-:Y:S01]  /*00e0*/  VIADD R3, R3, 0xffffffff ;  /* 0xffffffff03037836 */ /* 0x000fe20000000000 */
[----:B------:R-:W-:Y:S01]  /*00f0*/  VIMNMX.U32 R6, PT, PT, R0, 0x1, !PT ;  /* 0x0000000100067848 */ /* 0x000fe20007fe0000 */
[----:B------:R-:W-:Y:S01]  /*0100*/  VIADD R4, R2, 0xffffffff ;  /* 0xffffffff02047836 */ /* 0x000fe20000000000 */
[----:B------:R-:W-:Y:S01]  /*0110*/  VIMNMX R9, PT, PT, R5, 0x1, !PT ;  /* 0x0000000105097848 */ /* 0x000fe20007fe0100 */
[----:B------:R-:W1:Y:S01]  /*0120*/  LDCU.64 UR4, c[0x0][0x358] ;  /* 0x00006b00ff0477ac */ /* 0x000e620008000a00 */
[----:B------:R-:W-:Y:S02]  /*0130*/  VIMNMX R11, PT, PT, RZ, R5, !PT ;  /* 0x00000005ff0b7248 */ /* 0x000fe40007fe0100 */
[----:B------:R-:W-:Y:S02]  /*0140*/  VIADDMNMX.U32 R7, R6, 0xffffffff, R3, PT ;  /* 0xffffffff06077846 */ /* 0x000fe40003800003 */
[----:B------:R-:W-:-:S02]  /*0150*/  VIADDMNMX R9, R9, 0xffffffff, R4, PT ;  /* 0xffffffff09097846 */ /* 0x000fc40003800104 */
[----:B------:R-:W-:Y:S02]  /*0160*/  VIMNMX R13, PT, PT, R5, -0x1, !PT ;  /* 0xffffffff050d7848 */ /* 0x000fe40007fe0100 */
[----:B------:R-:W-:Y:S01]  /*0170*/  VIMNMX R11, PT, PT, R4, R11, PT ;  /* 0x0000000b040b7248 */ /* 0x000fe20003fe0100 */
[-C--:B------:R-:W-:Y:S01]  /*0180*/  IMAD R6, R7, R2.reuse, R9 ;  /* 0x0000000207067224 */ /* 0x080fe200078e0209 */
[----:B------:R-:W-:Y:S02]  /*0190*/  VIADDMNMX R13, R13, 0x1, R4, PT ;  /* 0x000000010d0d7846 */ /* 0x000fe40003800104 */
[C---:B------:R-:W-:Y:S01]  /*01a0*/  VIMNMX.U32 R4, PT, PT, R0.reuse, R3, PT ;  /* 0x0000000300047248 */ /* 0x040fe20003fe0000 */
[CC--:B------:R-:W-:Y:S01]  /*01b0*/  IMAD R8, R7.reuse, R2.reuse, R11 ;  /* 0x0000000207087224 */ /* 0x0c0fe200078e020b */
[----:B------:R-:W-:Y:S01]  /*01c0*/  VIADDMNMX.U32 R20, R0, 0x1, R3, PT ;  /* 0x0000000100147846 */ /* 0x000fe20003800003 */
[-C--:B------:R-:W-:Y:S01]  /*01d0*/  IMAD R7, R7, R2.reuse, R13 ;  /* 0x0000000207077224 */ /* 0x080fe200078e020d */
[----:B0-----:R-:W-:Y:S01]  /*01e0*/  IADD3 R18, P0, PT, R6, UR6, RZ ;  /* 0x0000000606127c10 */ /* 0x001fe2000ff1e0ff */
[-C--:B------:R-:W-:Y:S01]  /*01f0*/  IMAD R15, R4, R2.reuse, R9 ;  /* 0x00000002040f7224 */ /* 0x080fe200078e0209 */
[----:B------:R-:W-:Y:S01]  /*0200*/  IADD3 R10, P1, PT, R8, UR6, RZ ;  /* 0x00000006080a7c10 */ /* 0x000fe2000ff3e0ff */
[-C--:B------:R-:W-:Y:S01]  /*0210*/  IMAD R14, R4, R2.reuse, R13 ;  /* 0x00000002040e7224 */ /* 0x080fe200078e020d */
[----:B------:R-:W-:Y:S01]  /*0220*/  LEA.HI.X.SX32 R19, R6, UR7, 0x1, P0 ;  /* 0x0000000706137c11 */ /* 0x000fe200080f0eff */
[CC--:B------:R-:W-:Y:S01]  /*0230*/  IMAD R9, R20.reuse, R2.reuse, R9 ;  /* 0x0000000214097224 */ /* 0x0c0fe200078e0209 */
[C---:B------:R-:W-:Y:S01]  /*0240*/  IADD3 R12, P0, PT, R7.reuse, UR6, RZ ;  /* 0x00000006070c7c10 */ /* 0x040fe2000ff1e0ff */
[-C--:B------:R-:W-:Y:S01]  /*0250*/  IMAD R3, R20, R2.reuse, R11 ;  /* 0x0000000214037224 */ /* 0x080fe200078e020b */
[----:B------:R-:W-:Y:S01]  /*0260*/  LEA.HI.X.SX32 R11, R8, UR7, 0x1, P1 ;  /* 0x00000007080b7c11 */ /* 0x000fe200088f0eff */
[----:B------:R-:W-:Y:S01]  /*0270*/  IMAD R20, R20, R2, R13 ;  /* 0x0000000214147224 */ /* 0x000fe200078e020d */
[----:B------:R-:W-:Y:S01]  /*0280*/  IADD3 R6, P1, PT, R14, UR6, RZ ;  /* 0x000000060e067c10 */ /* 0x000fe2000ff3e0ff */
[----:B-1----:R0:W2:Y:S01]  /*0290*/  LDG.E.U8 R4, desc[UR4][R18.64] ;  /* 0x0000000412047981 */ /* 0x0020a2000c1e1100 */
[----:B------:R-:W-:-:S02]  /*02a0*/  LEA.HI.X.SX32 R13, R7, UR7, 0x1, P0 ;  /* 0x00000007070d7c11 */ /* 0x000fc400080f0eff */
[----:B------:R-:W-:Y:S01]  /*02b0*/  IADD3 R8, P0, PT, R9, UR6, RZ ;  /* 0x0000000609087c10 */ /* 0x000fe2000ff1e0ff */
[----:B------:R-:W2:Y:S01]  /*02c0*/  LDG.E.U8 R11, desc[UR4][R10.64] ;  /* 0x000000040a0b7981 */ /* 0x000ea2000c1e1100 */
[----:B------:R-:W-:Y:S02]  /*02d0*/  IADD3 R16, P2, PT, R3, UR6, RZ ;  /* 0x0000000603107c10 */ /* 0x000fe4000ff5e0ff */
[----:B------:R-:W-:Y:S01]  /*02e0*/  LEA.HI.X.SX32 R7, R14, UR7, 0x1, P1 ;  /* 0x000000070e077c11 */ /* 0x000fe200088f0eff */
[----:B------:R1:W3:Y:S01]  /*02f0*/  LDG.E.U8 R21, desc[UR4][R12.64] ;  /* 0x000000040c157981 */ /* 0x0002e2000c1e1100 */
[----:B------:R-:W-:Y:S02]  /*0300*/  IADD3 R14, P1, PT, R15, UR6, RZ ;  /* 0x000000060f0e7c10 */ /* 0x000fe4000ff3e0ff */
[----:B------:R-:W-:Y:S01]  /*0310*/  LEA.HI.X.SX32 R9, R9, UR7, 0x1, P0 ;  /* 0x0000000709097c11 */ /* 0x000fe200080f0eff */
[----:B------:R-:W3:Y:S01]  /*0320*/  LDG.E.U8 R6, desc[UR4][R6.64] ;  /* 0x0000000406067981 */ /* 0x000ee2000c1e1100 */
[----:B0-----:R-:W-:-:S02]  /*0330*/  IADD3 R18, P0, PT, R20, UR6, RZ ;  /* 0x0000000614127c10 */ /* 0x001fc4000ff1e0ff */
[----:B------:R-:W-:Y:S02]  /*0340*/  LEA.HI.X.SX32 R17, R3, UR7, 0x1, P2 ;  /* 0x0000000703117c11 */ /* 0x000fe400090f0eff */
[----:B------:R-:W-:Y:S01]  /*0350*/  LEA.HI.X.SX32 R15, R15, UR7, 0x1, P1 ;  /* 0x000000070f0f7c11 */ /* 0x000fe200088f0eff */
[----:B------:R-:W4:Y:S01]  /*0360*/  LDG.E.U8 R9, desc[UR4][R8.64] ;  /* 0x0000000408097981 */ /* 0x000f22000c1e1100 */
[----:B------:R-:W-:Y:S01]  /*0370*/  LEA.HI.X.SX32 R19, R20, UR7, 0x1, P0 ;  /* 0x0000000714137c11 */ /* 0x000fe200080f0eff */
[----:B-1----:R-:W0:Y:S02]  /*0380*/  LDC.64 R12, c[0x0][0x390] ;  /* 0x0000e400ff0c7b82 */ /* 0x002e240000000a00 */
[----:B------:R-:W4:Y:S04]  /*0390*/  LDG.E.U8 R16, desc[UR4][R16.64] ;  /* 0x0000000410107981 */ /* 0x000f28000c1e1100 */
[----:B------:R-:W5:Y:S04]  /*03a0*/  LDG.E.U8 R15, desc[UR4][R14.64] ;  /* 0x000000040e0f7981 */ /* 0x000f68000c1e1100 */
[----:B------:R-:W5:Y:S01]  /*03b0*/  LDG.E.U8 R18, desc[UR4][R18.64] ;  /* 0x0000000412127981 */ /* 0x000f62000c1e1100 */
[----:B------:R-:W-:-:S04]  /*03c0*/  IMAD R5, R0, R2, R5 ;  /* 0x0000000200057224 */ /* 0x000fc800078e0205 */
[----:B0-----:R-:W-:-:S04]  /*03d0*/  IMAD.WIDE R12, R5, 0x4, R12 ;  /* 0x00000004050c7825 */ /* 0x001fc800078e020c */
[----:B---3--:R-:W-:Y:S02]  /*03e0*/  IMAD R3, R6, 0x2, R21 ;  /* 0x0000000206037824 */ /* 0x008fe400078e0215 */
[--C-:B--2---:R-:W-:Y:S02]  /*03f0*/  IMAD R6, R11, 0x2, R4.reuse ;  /* 0x000000020b067824 */ /* 0x104fe400078e0204 */
[----:B----4-:R-:W-:Y:S02]  /*0400*/  IMAD R10, R16, 0x2, R9 ;  /* 0x00000002100a7824 */ /* 0x010fe400078e0209 */
[----:B-----5:R-:W-:Y:S02]  /*0410*/  IMAD R4, R15, 0x2, R4 ;  /* 0x000000020f047824 */ /* 0x020fe400078e0204 */
[--C-:B------:R-:W-:Y:S02]  /*0420*/  IMAD.IADD R10, R10, 0x1, R18.reuse ;  /* 0x000000010a0a7824 */ /* 0x100fe400078e0212 */
[----:B------:R-:W-:-:S03]  /*0430*/  IMAD.IADD R3, R3, 0x1, R18 ;  /* 0x0000000103037824 */ /* 0x000fc600078e0212 */
[----:B------:R-:W-:Y:S02]  /*0440*/  IADD3 R6, PT, PT, -R10, R6, R21 ;  /* 0x000000060a067210 */ /* 0x000fe40007ffe115 */
[----:B------:R-:W-:Y:S02]  /*0450*/  IADD3 R3, PT, PT, -R3, R4, R9 ;  /* 0x0000000403037210 */ /* 0x000fe40007ffe109 */
[----:B------:R-:W-:Y:S02]  /*0460*/  IABS R6, R6 ;  /* 0x0000000600067213 */ /* 0x000fe40000000000 */
[----:B------:R-:W-:-:S03]  /*0470*/  IABS R4, R3 ;  /* 0x0000000300047213 */ /* 0x000fc60000000000 */
[----:B------:R-:W-:Y:S02]  /*0480*/  IMAD.MOV.U32 R3, RZ, RZ, R6 ;  /* 0x000000ffff037224 */ /* 0x000fe400078e0006 */
[----:B------:R-:W-:-:S04]  /*0490*/  IMAD.MOV.U32 R0, RZ, RZ, R4 ;  /* 0x000000ffff007224 */ /* 0x000fc800078e0004 */
[----:B------:R-:W-:-:S05]  /*04a0*/  IMAD.IADD R3, R3, 0x1, R0 ;  /* 0x0000000103037824 */ /* 0x000fca00078e0200 */
[----:B------:R-:W-:Y:S01]  /*04b0*/  STG.E desc[UR4][R12.64], R3 ;  /* 0x000000030c007986 */ /* 0x000fe2000c101904 */
[----:B------:R-:W-:Y:S05]  /*04c0*/  EXIT ;  /* 0x000000000000794d */ /* 0x000fea0003800000 */
.L_x_15:
        /* <DEDUP_REMOVED lines=11> */
.L_x_19:


//--------------------- .text._Z21convertRgb2GrayKernelP6uchar3iiPh --------------------------
	.section	.text._Z21convertRgb2GrayKernelP6uchar3iiPh,"ax",@progbits
	.align	128
        .global         _Z21convertRgb2GrayKernelP6uchar3iiPh
        .type           _Z21convertRgb2GrayKernelP6uchar3iiPh,@function
        .size           _Z21convertRgb2GrayKernelP6uchar3iiPh,(.L_x_20 - _Z21convertRgb2GrayKernelP6uchar3iiPh)
        .other          _Z21convertRgb2GrayKernelP6uchar3iiPh,@"STO_CUDA_ENTRY STV_DEFAULT"
_Z21convertRgb2GrayKernelP6uchar3iiPh:
.text._Z21convertRgb2GrayKernelP6uchar3iiPh:
[----:B------:R-:W-:Y:S01]  /*0000*/  LDC R1, c[0x0][0x37c] ;  /* 0x0000df00ff017b82 */ /* 0x000fe20000000800 */
[----:B------:R-:W0:Y:S07]  /*0010*/  S2R R3, SR_TID.Y ;  /* 0x0000000000037919 */ /* 0x000e2e0000002200 */
[----:B------:R-:W0:Y:S01]  /*0020*/  S2UR UR4, SR_CTAID.Y ;  /* 0x00000000000479c3 */ /* 0x000e220000002600 */
[----:B------:R-:W1:Y:S01]  /*0030*/  LDCU.64 UR6, c[0x0][0x388] ;  /* 0x00007100ff0677ac */ /* 0x000e620008000a00 */
[----:B------:R-:W2:Y:S06]  /*0040*/  S2R R2, SR_TID.X ;  /* 0x0000000000027919 */ /* 0x000eac0000002100 */
[----:B------:R-:W0:Y:S08]  /*0050*/  LDC R0, c[0x0][0x364] ;  /* 0x0000d900ff007b82 */ /* 0x000e300000000800 */
[----:B------:R-:W2:Y:S08]  /*0060*/  S2UR UR5, SR_CTAID.X ;  /* 0x00000000000579c3 */ /* 0x000eb00000002500 */
[----:B------:R-:W2:Y:S01]  /*0070*/  LDC R5, c[0x0][0x360] ;  /* 0x0000d800ff057b82 */ /* 0x000ea20000000800 */
[----:B0-----:R-:W-:-:S05]  /*0080*/  IMAD R0, R0, UR4, R3 ;  /* 0x0000000400007c24 */ /* 0x001fca000f8e0203 */
[----:B-1----:R-:W-:Y:S01]  /*0090*/  ISETP.GE.AND P0, PT, R0, UR7, PT ;  /* 0x0000000700007c0c */ /* 0x002fe2000bf06270 */
[----:B--2---:R-:W-:-:S05]  /*00a0*/  IMAD R5, R5, UR5, R2 ;  /* 0x0000000505057c24 */ /* 0x004fca000f8e0202 */
[----:B------:R-:W-:-:S13]  /*00b0*/  ISETP.GE.OR P0, PT, R5, UR6, P0 ;  /* 0x0000000605007c0c */ /* 0x000fda0008706670 */
[----:B------:R-:W-:Y:S05]  /*00c0*/  @P0 EXIT ;  /* 0x000000000000094d */ /* 0x000fea0003800000 */
[----:B------:R-:W0:Y:S01]  /*00d0*/  LDC.64 R2, c[0x0][0x380] ;  /* 0x0000e000ff027b82 */ /* 0x000e220000000a00 */
[----:B------:R-:W1:Y:S01]  /*00e0*/  LDCU.64 UR4, c[0x0][0x358] ;  /* 0x00006b00ff0477ac */ /* 0x000e620008000a00 */
[----:B------:R-:W-:Y:S01]  /*00f0*/  IMAD R5, R0, UR6, R5 ;  /* 0x0000000600057c24 */ /* 0x000fe2000f8e0205 */
[----:B------:R-:W2:Y:S03]  /*0100*/  LDCU.64 UR8, c[0x0][0x390] ;  /* 0x00007200ff0877ac */ /* 0x000ea60008000a00 */
[----:B0-----:R-:W-:-:S05]  /*0110*/  IMAD.WIDE R2, R5, 0x3, R2 ;  /* 0x0000000305027825 */ /* 0x001fca00078e0202 */
[----:B-1----:R-:W3:Y:S04]  /*0120*/  LDG.E.U8 R4, desc[UR4][R2.64+0x1] ;  /* 0x0000010402047981 */ /* 0x002ee8000c1e1100 */
[----:B------:R-:W4:Y:S04]  /*0130*/  LDG.E.U8 R0, desc[UR4][R2.64] ;  /* 0x0000000402007981 */ /* 0x000f28000c1e1100 */
[----:B------:R-:W5:Y:S01]  /*0140*/  LDG.E.U8 R6, desc[UR4][R2.64+0x2] ;  /* 0x0000020402067981 */ /* 0x000f62000c1e1100 */
[----:B---3--:R-:W-:Y:S02]  /*0150*/  I2FP.F32.U32 R4, R4 ;  /* 0x0000000400047245 */ /* 0x008fe40000201000 */
[----:B----4-:R-:W-:-:S03]  /*0160*/  I2FP.F32.U32 R0, R0 ;  /* 0x0000000000007245 */ /* 0x010fc60000201000 */
[----:B------:R-:W-:Y:S01]  /*0170*/  FMUL R7, R4, 0.58700001239776611328 ;  /* 0x3f1645a204077820 */ /* 0x000fe20000400000 */
[C---:B--2---:R-:W-:Y:S02]  /*0180*/  IADD3 R4, P0, PT, R5.reuse, UR8, RZ ;  /* 0x0000000805047c10 */ /* 0x044fe4000ff1e0ff */
[----:B-----5:R-:W-:Y:S01]  /*0190*/  I2FP.F32.U32 R9, R6 ;  /* 0x0000000600097245 */ /* 0x020fe20000201000 */
[----:B------:R-:W-:Y:S01]  /*01a0*/  FFMA R0, R0, 0.29899999499320983887, R7 ;  /* 0x3e99168700007823 */ /* 0x000fe20000000007 */
[----:B------:R-:W-:-:S03]  /*01b0*/  LEA.HI.X.SX32 R5, R5, UR9, 0x1, P0 ;  /* 0x0000000905057c11 */ /* 0x000fc600080f0eff */
[----:B------:R-:W-:-:S04]  /*01c0*/  FFMA R0, R9, 0.11400000005960464478, R0 ;  /* 0x3de978d509007823 */ /* 0x000fc80000000000 */
[----:B------:R-:W0:Y:S02]  /*01d0*/  F2I.U32.TRUNC.NTZ R7, R0 ;  /* 0x0000000000077305 */ /* 0x000e24000020f000 */
[----:B0-----:R-:W-:Y:S01]  /*01e0*/  STG.E.U8 desc[UR4][R4.64], R7 ;  /* 0x0000000704007986 */ /* 0x001fe2000c101104 */
[----:B------:R-:W-:Y:S05]  /*01f0*/  EXIT ;  /* 0x000000000000794d */ /* 0x000fea0003800000 */
.L_x_16:
        /* <DEDUP_REMOVED lines=16> */
.L_x_20:


//--------------------- .nv.shared.reserved.0     --------------------------
	.section	.nv.shared.reserved.0,"aw",@nobits
	.weak		__nv_reservedSMEM_offset_0_alias
	.size		__nv_reservedSMEM_offset_0_alias, 0, 64
	.other		__nv_reservedSMEM_offset_0_alias,@"STO_CUDA_RESERVED_SHARED STV_DEFAULT"
__nv_reservedSMEM_offset_0_alias:
	.zero		0
	.zero		64


//--------------------- .nv.constant0._Z16deleteSeamKernelP6uchar3iiiPj --------------------------
	.section	.nv.constant0._Z16deleteSeamKernelP6uchar3iiiPj,"a",@progbits
	.sectionflags	@""
	.align	4
.nv.constant0._Z16deleteSeamKernelP6uchar3iiiPj:
	.zero		928


//--------------------- .nv.constant0._Z21calcSeamGravityKernelPiiiS_Pai --------------------------
	.section	.nv.constant0._Z21calcSeamGravityKernelPiiiS_Pai,"a",@progbits
	.sectionflags	@""
	.align	4
.nv.constant0._Z21calcSeamGravityKernelPiiiS_Pai:
	.zero		932


//--------------------- .nv.constant0._Z22calcPixelGravityKernelPhiiPi --------------------------
	.section	.nv.constant0._Z22calcPixelGravityKernelPhiiPi,"a",@progbits
	.sectionflags	@""
	.align	4
.nv.constant0._Z22calcPixelGravityKernelPhiiPi:
	.zero		920


//--------------------- .nv.constant0._Z21convertRgb2GrayKernelP6uchar3iiPh --------------------------
	.section	.nv.constant0._Z21convertRgb2GrayKernelP6uchar3iiPh,"a",@progbits
	.sectionflags	@""
	.align	4
.nv.constant0._Z21convertRgb2GrayKernelP6uchar3iiPh:
	.zero		920


//--------------------- SYMBOLS --------------------------

	.type		.nv.reservedSmem.offset0,@object
	.size		.nv.reservedSmem.offset0,0x4
	.type		malloc,@function
	.type		free,@function
